	.target	sm_90a

	.elftype	@"ET_EXEC"


//--------------------- .note.nv.tkinfo           --------------------------
	.section	.note.nv.tkinfo,"",@"SHT_NOTE"
	.sectionflags	@"SHF_NOTE_NV_TKINFO"
	.tkinfo
        /*0018*/ 	.word	0x00000002
        /*0030*/ 	.string	""
        /*0030*/ 	.string	"ptxas"
        /*0030*/ 	.string	"Cuda compilation tools, release 13.0, V13.0.88"
        /*0030*/ 	.string	"Build cuda_13.0.r13.0/compiler.36424714_0"
        /*0030*/ 	.string	"-arch sm_90a -m 64 "



//--------------------- .note.nv.cuinfo           --------------------------
	.section	.note.nv.cuinfo,"",@"SHT_NOTE"
	.sectionflags	@"SHF_NOTE_NV_CUINFO"
        /*0018*/ 	.short	0x0002
        /*001a*/ 	.short	0x005a
        /*001c*/ 	.short	0x0082
	.zero		2


//--------------------- .nv.info                  --------------------------
	.section	.nv.info,"",@"SHT_CUDA_INFO"
	.align	4


	//----- nvinfo : EIATTR_REGCOUNT
	.align		4
        /*0000*/ 	.byte	0x04, 0x2f
        /*0002*/ 	.short	(.L_12 - .L_11)
	.align		4
.L_11:
        /*0004*/ 	.word	index@(_ZN7cutlass13device_kernelINS_4gemm6kernel13GemmUniversalIN4cute5tupleIJiiiiEEENS1_10collective13CollectiveMmaINS1_37MainloopSm90TmaGmmaWarpSpecializedFP8ILi4ENS5_IJNS4_1CILi1EEENSA_ILi2EEESB_EEENS1_32KernelTmaWarpSpecializedPingpongEEENS5_IJNSA_ILi64EEENSA_ILi128EEESG_EEENS_12float_e5m2_tENS5_IJlSB_lEEESJ_SK_NS4_8TiledMMAINS4_8MMA_AtomIJNS4_4SM904GMMA31MMA_64x128x32_F32E5M2E5M2_SS_TNILNSO_7ScaleInE1ELSQ_1EEEEEENS4_6LayoutINS5_IJSB_SB_SB_EEENS5_IJNSA_ILi0EEESV_SV_EEEEENS5_IJNS4_10UnderscoreESY_SY_EEEEENS4_23SM90_TMA_LOAD_MULTICASTENS4_14ComposedLayoutINS4_7SwizzleILi2ELi4ELi3EEENS4_18smem_ptr_flag_bitsILi8EEENST_INS5_IJNSA_ILi8EEESG_EEENS5_IJSG_SB_EEEEEEEvNS4_8identityENS4_13SM90_TMA_LOADES1B_vS1C_EENS_8epilogue10collective6detail29Sm90TmaWarpSpecializedAdapterINS1G_15DefaultEpilogueISJ_SK_SK_NS1F_6thread17LinearCombinationISJ_Li1EffLNS1K_9ScaleType4KindE0ELNS_15FloatRoundStyleE2ESJ_EENS1_15EpilogueDefaultEEEEEvvEEEEvNT_6ParamsE)
        /*0008*/ 	.word	0x000000a8


	//----- nvinfo : EIATTR_FRAME_SIZE
	.align		4
.L_12:
        /*000c*/ 	.byte	0x04, 0x11
        /*000e*/ 	.short	(.L_14 - .L_13)
	.align		4
.L_13:
        /*0010*/ 	.word	index@(_ZN7cutlass13device_kernelINS_4gemm6kernel13GemmUniversalIN4cute5tupleIJiiiiEEENS1_10collective13CollectiveMmaINS1_37MainloopSm90TmaGmmaWarpSpecializedFP8ILi4ENS5_IJNS4_1CILi1EEENSA_ILi2EEESB_EEENS1_32KernelTmaWarpSpecializedPingpongEEENS5_IJNSA_ILi64EEENSA_ILi128EEESG_EEENS_12float_e5m2_tENS5_IJlSB_lEEESJ_SK_NS4_8TiledMMAINS4_8MMA_AtomIJNS4_4SM904GMMA31MMA_64x128x32_F32E5M2E5M2_SS_TNILNSO_7ScaleInE1ELSQ_1EEEEEENS4_6LayoutINS5_IJSB_SB_SB_EEENS5_IJNSA_ILi0EEESV_SV_EEEEENS5_IJNS4_10UnderscoreESY_SY_EEEEENS4_23SM90_TMA_LOAD_MULTICASTENS4_14ComposedLayoutINS4_7SwizzleILi2ELi4ELi3EEENS4_18smem_ptr_flag_bitsILi8EEENST_INS5_IJNSA_ILi8EEESG_EEENS5_IJSG_SB_EEEEEEEvNS4_8identityENS4_13SM90_TMA_LOADES1B_vS1C_EENS_8epilogue10collective6detail29Sm90TmaWarpSpecializedAdapterINS1G_15DefaultEpilogueISJ_SK_SK_NS1F_6thread17LinearCombinationISJ_Li1EffLNS1K_9ScaleType4KindE0ELNS_15FloatRoundStyleE2ESJ_EENS1_15EpilogueDefaultEEEEEvvEEEEvNT_6ParamsE)
        /*0014*/ 	.word	0x00000000


	//----- nvinfo : EIATTR_MIN_STACK_SIZE
	.align		4
.L_14:
        /*0018*/ 	.byte	0x04, 0x12
        /*001a*/ 	.short	(.L_16 - .L_15)
	.align		4
.L_15:
        /*001c*/ 	.word	index@(_ZN7cutlass13device_kernelINS_4gemm6kernel13GemmUniversalIN4cute5tupleIJiiiiEEENS1_10collective13CollectiveMmaINS1_37MainloopSm90TmaGmmaWarpSpecializedFP8ILi4ENS5_IJNS4_1CILi1EEENSA_ILi2EEESB_EEENS1_32KernelTmaWarpSpecializedPingpongEEENS5_IJNSA_ILi64EEENSA_ILi128EEESG_EEENS_12float_e5m2_tENS5_IJlSB_lEEESJ_SK_NS4_8TiledMMAINS4_8MMA_AtomIJNS4_4SM904GMMA31MMA_64x128x32_F32E5M2E5M2_SS_TNILNSO_7ScaleInE1ELSQ_1EEEEEENS4_6LayoutINS5_IJSB_SB_SB_EEENS5_IJNSA_ILi0EEESV_SV_EEEEENS5_IJNS4_10UnderscoreESY_SY_EEEEENS4_23SM90_TMA_LOAD_MULTICASTENS4_14ComposedLayoutINS4_7SwizzleILi2ELi4ELi3EEENS4_18smem_ptr_flag_bitsILi8EEENST_INS5_IJNSA_ILi8EEESG_EEENS5_IJSG_SB_EEEEEEEvNS4_8identityENS4_13SM90_TMA_LOADES1B_vS1C_EENS_8epilogue10collective6detail29Sm90TmaWarpSpecializedAdapterINS1G_15DefaultEpilogueISJ_SK_SK_NS1F_6thread17LinearCombinationISJ_Li1EffLNS1K_9ScaleType4KindE0ELNS_15FloatRoundStyleE2ESJ_EENS1_15EpilogueDefaultEEEEEvvEEEEvNT_6ParamsE)
        /*0020*/ 	.word	0x00000000
.L_16:


//--------------------- .nv.compat                --------------------------
	.section	.nv.compat,"",@"SHT_CUDA_COMPAT_INFO"
	.align	4
        /*0000*/ 	.byte	0x02, 0x09, 0x01, 0x00, 0x02, 0x02, 0x04, 0x00, 0x02, 0x05, 0x05, 0x00, 0x03, 0x07, 0x01, 0x01
        /*0010*/ 	.byte	0x02, 0x03, 0x01, 0x00, 0x02, 0x06, 0x01, 0x00, 0x04, 0x0b, 0x08, 0x00, 0x00, 0x00, 0x00, 0x00
        /*0020*/ 	.byte	0x00, 0x00, 0x00, 0x00


//--------------------- .nv.info._ZN7cutlass13device_kernelINS_4gemm6kernel13GemmUniversalIN4cute5tupleIJiiiiEEENS1_10collective13CollectiveMmaINS1_37MainloopSm90TmaGmmaWarpSpecializedFP8ILi4ENS5_IJNS4_1CILi1EEENSA_ILi2EEESB_EEENS1_32KernelTmaWarpSpecializedPingpongEEENS5_IJNSA_ILi64EEENSA_ILi128EEESG_EEENS_12float_e5m2_tENS5_IJlSB_lEEESJ_SK_NS4_8TiledMMAINS4_8MMA_AtomIJNS4_4SM904GMMA31MMA_64x128x32_F32E5M2E5M2_SS_TNILNSO_7ScaleInE1ELSQ_1EEEEEENS4_6LayoutINS5_IJSB_SB_SB_EEENS5_IJNSA_ILi0EEESV_SV_EEEEENS5_IJNS4_10UnderscoreESY_SY_EEEEENS4_23SM90_TMA_LOAD_MULTICASTENS4_14ComposedLayoutINS4_7SwizzleILi2ELi4ELi3EEENS4_18smem_ptr_flag_bitsILi8EEENST_INS5_IJNSA_ILi8EEESG_EEENS5_IJSG_SB_EEEEEEEvNS4_8identityENS4_13SM90_TMA_LOADES1B_vS1C_EENS_8epilogue10collective6detail29Sm90TmaWarpSpecializedAdapterINS1G_15DefaultEpilogueISJ_SK_SK_NS1F_6thread17LinearCombinationISJ_Li1EffLNS1K_9ScaleType4KindE0ELNS_15FloatRoundStyleE2ESJ_EENS1_15EpilogueDefaultEEEEEvvEEEEvNT_6ParamsE --------------------------
	.section	.nv.info._ZN7cutlass13device_kernelINS_4gemm6kernel13GemmUniversalIN4cute5tupleIJiiiiEEENS1_10collective13CollectiveMmaINS1_37MainloopSm90TmaGmmaWarpSpecializedFP8ILi4ENS5_IJNS4_1CILi1EEENSA_ILi2EEESB_EEENS1_32KernelTmaWarpSpecializedPingpongEEENS5_IJNSA_ILi64EEENSA_ILi128EEESG_EEENS_12float_e5m2_tENS5_IJlSB_lEEESJ_SK_NS4_8TiledMMAINS4_8MMA_AtomIJNS4_4SM904GMMA31MMA_64x128x32_F32E5M2E5M2_SS_TNILNSO_7ScaleInE1ELSQ_1EEEEEENS4_6LayoutINS5_IJSB_SB_SB_EEENS5_IJNSA_ILi0EEESV_SV_EEEEENS5_IJNS4_10UnderscoreESY_SY_EEEEENS4_23SM90_TMA_LOAD_MULTICASTENS4_14ComposedLayoutINS4_7SwizzleILi2ELi4ELi3EEENS4_18smem_ptr_flag_bitsILi8EEENST_INS5_IJNSA_ILi8EEESG_EEENS5_IJSG_SB_EEEEEEEvNS4_8identityENS4_13SM90_TMA_LOADES1B_vS1C_EENS_8epilogue10collective6detail29Sm90TmaWarpSpecializedAdapterINS1G_15DefaultEpilogueISJ_SK_SK_NS1F_6thread17LinearCombinationISJ_Li1EffLNS1K_9ScaleType4KindE0ELNS_15FloatRoundStyleE2ESJ_EENS1_15EpilogueDefaultEEEEEvvEEEEvNT_6ParamsE,"",@"SHT_CUDA_INFO"
	.sectionflags	@""
	.align	4


	//----- nvinfo : EIATTR_CUDA_API_VERSION
	.align		4
        /*0000*/ 	.byte	0x04, 0x37
        /*0002*/ 	.short	(.L_18 - .L_17)
.L_17:
        /*0004*/ 	.word	0x00000082


	//----- nvinfo : EIATTR_KPARAM_INFO
	.align		4
.L_18:
        /*0008*/ 	.byte	0x04, 0x17
        /*000a*/ 	.short	(.L_20 - .L_19)
.L_19:
        /*000c*/ 	.word	0x00000000
        /*0010*/ 	.short	0x0000
        /*0012*/ 	.short	0x0070
        /*0014*/ 	.byte	0x00, 0xf0, 0x01, 0x10


	//----- nvinfo : EIATTR_SPARSE_MMA_MASK
	.align		4
.L_20:
        /*0018*/ 	.byte	0x03, 0x50
        /*001a*/ 	.short	0x0000


	//----- nvinfo : EIATTR_MAXREG_COUNT
	.align		4
        /*001c*/ 	.byte	0x03, 0x1b
        /*001e*/ 	.short	0x00a8


	//----- nvinfo : EIATTR_NUM_BARRIERS
	.align		4
        /*0020*/ 	.byte	0x02, 0x4c
        /*0022*/ 	.byte	0x01
	.zero		1


	//----- nvinfo : EIATTR_MERCURY_ISA_VERSION
	.align		4
        /*0024*/ 	.byte	0x03, 0x5f
        /*0026*/ 	.short	0x0101


	//----- nvinfo : EIATTR_INT_WARP_WIDE_INSTR_OFFSETS
	.align		4
        /*0028*/ 	.byte	0x04, 0x31
        /*002a*/ 	.short	(.L_22 - .L_21)


	//   ....[0]....
.L_21:
        /*002c*/ 	.word	0x00000590


	//   ....[1]....
        /*0030*/ 	.word	0x000005c0


	//   ....[2]....
        /*0034*/ 	.word	0x00000610


	//   ....[3]....
        /*0038*/ 	.word	0x00000690


	//   ....[4]....
        /*003c*/ 	.word	0x000006d0


	//   ....[5]....
        /*0040*/ 	.word	0x000006e0


	//   ....[6]....
        /*0044*/ 	.word	0x000007a0


	//   ....[7]....
        /*0048*/ 	.word	0x000007f0


	//   ....[8]....
        /*004c*/ 	.word	0x00003190


	//----- nvinfo : EIATTR_COOP_GROUP_MASK_REGIDS
	.align		4
.L_22:
        /*0050*/ 	.byte	0x04, 0x29
        /*0052*/ 	.short	(.L_24 - .L_23)


	//   ....[0]....
.L_23:
        /*0054*/ 	.word	0xffffffff


	//   ....[1]....
        /*0058*/ 	.word	0xffffffff


	//   ....[2]....
        /*005c*/ 	.word	0xffffffff


	//   ....[3]....
        /*0060*/ 	.word	0xffffffff


	//   ....[4]....
        /*0064*/ 	.word	0xffffffff


	//   ....[5]....
        /*0068*/ 	.word	0xffffffff


	//   ....[6]....
        /*006c*/ 	.word	0xffffffff


	//----- nvinfo : EIATTR_COOP_GROUP_INSTR_OFFSETS
	.align		4
.L_24:
        /*0070*/ 	.byte	0x04, 0x28
        /*0072*/ 	.short	(.L_26 - .L_25)


	//   ....[0]....
.L_25:
        /*0074*/ 	.word	0x00000050


	//   ....[1]....
        /*0078*/ 	.word	0x00000080


	//   ....[2]....
        /*007c*/ 	.word	0x00000180


	//   ....[3]....
        /*0080*/ 	.word	0x000003b0


	//   ....[4]....
        /*0084*/ 	.word	0x000003f0


	//   ....[5]....
        /*0088*/ 	.word	0x000004b0


	//   ....[6]....
        /*008c*/ 	.word	0x00000900


	//----- nvinfo : EIATTR_REG_RECONFIG
	.align		4
.L_26:
        /*0090*/ 	.byte	0x01, 0x54
	.zero		2


	//----- nvinfo : EIATTR_MBARRIER_INSTR_OFFSETS
	.align		4
        /*0094*/ 	.byte	0x04, 0x39
        /*0096*/ 	.short	(.L_28 - .L_27)


	//   ....[0]....
.L_27:
        /*0098*/ 	.word	0x00000320
        /*009c*/ 	.word	0x000000ff
        /*00a0*/ 	.word	0x00000000
        /*00a4*/ 	.short	0x0100
        /*00a6*/ 	.byte	0x0a
	.zero		1


	//   ....[1]....
        /*00a8*/ 	.word	0x00000330
        /*00ac*/ 	.word	0x000000ff
        /*00b0*/ 	.word	0x00000020
        /*00b4*/ 	.short	0x0100
        /*00b6*/ 	.byte	0x0a
	.zero		1


	//   ....[2]....
        /*00b8*/ 	.word	0x00000340
        /*00bc*/ 	.word	0x000000ff
        /*00c0*/ 	.word	0x00000008
        /*00c4*/ 	.short	0x0100
        /*00c6*/ 	.byte	0x0a
	.zero		1


	//   ....[3]....
        /*00c8*/ 	.word	0x00000350
        /*00cc*/ 	.word	0x000000ff
        /*00d0*/ 	.word	0x00000028
        /*00d4*/ 	.short	0x0100
        /*00d6*/ 	.byte	0x0a
	.zero		1


	//   ....[4]....
        /*00d8*/ 	.word	0x00000360
        /*00dc*/ 	.word	0x000000ff
        /*00e0*/ 	.word	0x00000010
        /*00e4*/ 	.short	0x0100
        /*00e6*/ 	.byte	0x0a
	.zero		1


	//   ....[5]....
        /*00e8*/ 	.word	0x00000370
        /*00ec*/ 	.word	0x000000ff
        /*00f0*/ 	.word	0x00000030
        /*00f4*/ 	.short	0x0100
        /*00f6*/ 	.byte	0x0a
	.zero		1


	//   ....[6]....
        /*00f8*/ 	.word	0x00000380
        /*00fc*/ 	.word	0x000000ff
        /*0100*/ 	.word	0x00000018
        /*0104*/ 	.short	0x0100
        /*0106*/ 	.byte	0x0a
	.zero		1


	//   ....[7]....
        /*0108*/ 	.word	0x00000390
        /*010c*/ 	.word	0x000000ff
        /*0110*/ 	.word	0x00000038
        /*0114*/ 	.short	0x0100
        /*0116*/ 	.byte	0x0a
	.zero		1


	//   ....[8]....
        /*0118*/ 	.word	0x000007e0
        /*011c*/ 	.word	0x000000ff
        /*0120*/ 	.word	0x00000070
        /*0124*/ 	.short	0x0100
        /*0126*/ 	.byte	0x0f
	.zero		1


	//   ....[9]....
        /*0128*/ 	.word	0x00000820
        /*012c*/ 	.word	0x000000ff
        /*0130*/ 	.word	0x00000078
        /*0134*/ 	.short	0x0100
        /*0136*/ 	.byte	0x0f
	.zero		1


	//   ....[10]....
        /*0138*/ 	.word	0x00000850
        /*013c*/ 	.word	0x000000ff
        /*0140*/ 	.word	0x00000050
        /*0144*/ 	.short	0x0100
        /*0146*/ 	.byte	0x10
	.zero		1


	//   ....[11]....
        /*0148*/ 	.word	0x00000890
        /*014c*/ 	.word	0x000000ff
        /*0150*/ 	.word	0x00000058
        /*0154*/ 	.short	0x0100
        /*0156*/ 	.byte	0x10
	.zero		1


	//   ....[12]....
        /*0158*/ 	.word	0x000008a0
        /*015c*/ 	.word	0x000000ff
        /*0160*/ 	.word	0x00000060
        /*0164*/ 	.short	0x0100
        /*0166*/ 	.byte	0x10
	.zero		1


	//   ....[13]....
        /*0168*/ 	.word	0x000008b0
        /*016c*/ 	.word	0x000000ff
        /*0170*/ 	.word	0x00000068
        /*0174*/ 	.short	0x0100
        /*0176*/ 	.byte	0x10
	.zero		1


	//   ....[14]....
        /*0178*/ 	.word	0x000016d0
        /*017c*/ 	.word	0x0000000e
        /*0180*/ 	.word	0xfffffff8
        /*0184*/ 	.short	0x010a
        /*0186*/ 	.byte	0x3f
	.zero		1


	//   ....[15]....
        /*0188*/ 	.word	0x00001bc0
        /*018c*/ 	.word	0x000000ff
        /*0190*/ 	.word	0x00000000
        /*0194*/ 	.short	0x010a
        /*0196*/ 	.byte	0x04
	.zero		1


	//   ....[16]....
        /*0198*/ 	.word	0x00001c00
        /*019c*/ 	.word	0x000000ff
        /*01a0*/ 	.word	0x00000000
        /*01a4*/ 	.short	0x010a
        /*01a6*/ 	.byte	0x04
	.zero		1


	//   ....[17]....
        /*01a8*/ 	.word	0x00002510
        /*01ac*/ 	.word	0x000000ff
        /*01b0*/ 	.word	0x00000000
        /*01b4*/ 	.short	0x010a
        /*01b6*/ 	.byte	0x0f
	.zero		1


	//   ....[18]....
        /*01b8*/ 	.word	0x00002550
        /*01bc*/ 	.word	0x000000ff
        /*01c0*/ 	.word	0x00000000
        /*01c4*/ 	.short	0x010a
        /*01c6*/ 	.byte	0x0f
	.zero		1


	//   ....[19]....
        /*01c8*/ 	.word	0x00002bc0
        /*01cc*/ 	.word	0x00000091
        /*01d0*/ 	.word	0x00000000
        /*01d4*/ 	.short	0x0101
        /*01d6*/ 	.byte	0x3f
	.zero		1


	//   ....[20]....
        /*01d8*/ 	.word	0x00003120
        /*01dc*/ 	.word	0x00000093
        /*01e0*/ 	.word	0x00000000
        /*01e4*/ 	.short	0x0101
        /*01e6*/ 	.byte	0x1f
	.zero		1


	//   ....[21]....
        /*01e8*/ 	.word	0x00003230
        /*01ec*/ 	.word	0x0000000d
        /*01f0*/ 	.word	0x00000000
        /*01f4*/ 	.short	0x0101
        /*01f6*/ 	.byte	0x3f
	.zero		1


	//   ....[22]....
        /*01f8*/ 	.word	0x00003290
        /*01fc*/ 	.word	0x0000000e
        /*0200*/ 	.word	0x00000008
        /*0204*/ 	.short	0x010a
        /*0206*/ 	.byte	0x3f
	.zero		1


	//   ....[23]....
        /*0208*/ 	.word	0x00007ab0
        /*020c*/ 	.word	0x0000000f
        /*0210*/ 	.word	0x00000000
        /*0214*/ 	.short	0x0101
        /*0216*/ 	.byte	0x1f
	.zero		1


	//   ....[24]....
        /*0218*/ 	.word	0x00008570
        /*021c*/ 	.word	0x0000000d
        /*0220*/ 	.word	0x00000020
        /*0224*/ 	.short	0x010a
        /*0226*/ 	.byte	0x3f
	.zero		1


	//   ....[25]....
        /*0228*/ 	.word	0x00008990
        /*022c*/ 	.word	0x00000005
        /*0230*/ 	.word	0x00000078
        /*0234*/ 	.short	0x0101
        /*0236*/ 	.byte	0x3f
	.zero		1


	//   ....[26]....
        /*0238*/ 	.word	0x00009090
        /*023c*/ 	.word	0x00000005
        /*0240*/ 	.word	0x00000000
        /*0244*/ 	.short	0x010a
        /*0246*/ 	.byte	0x3f
	.zero		1


	//   ....[27]....
        /*0248*/ 	.word	0x00009110
        /*024c*/ 	.word	0x00000007
        /*0250*/ 	.word	0x00000000
        /*0254*/ 	.short	0x010a
        /*0256*/ 	.byte	0x3f
	.zero		1


	//   ....[28]....
        /*0258*/ 	.word	0x000091a0
        /*025c*/ 	.word	0x00000006
        /*0260*/ 	.word	0x00000000
        /*0264*/ 	.short	0x010a
        /*0266*/ 	.byte	0x3f
	.zero		1


	//   ....[29]....
        /*0268*/ 	.word	0x00009230
        /*026c*/ 	.word	0x00000003
        /*0270*/ 	.word	0x00000000
        /*0274*/ 	.short	0x010a
        /*0276*/ 	.byte	0x3f
	.zero		1


	//   ....[30]....
        /*0278*/ 	.word	0x00009290
        /*027c*/ 	.word	0x0000000e
        /*0280*/ 	.word	0xfffffff8
        /*0284*/ 	.short	0x010a
        /*0286*/ 	.byte	0x3f
	.zero		1


	//   ....[31]....
        /*0288*/ 	.word	0x000092f0
        /*028c*/ 	.word	0x0000000d
        /*0290*/ 	.word	0x00000000
        /*0294*/ 	.short	0x010a
        /*0296*/ 	.byte	0x3f
	.zero		1


	//   ....[32]....
        /*0298*/ 	.word	0x00009350
        /*029c*/ 	.word	0x00000094
        /*02a0*/ 	.word	0x00000000
        /*02a4*/ 	.short	0x010a
        /*02a6*/ 	.byte	0x3f
	.zero		1


	//   ....[33]....
        /*02a8*/ 	.word	0x000093a0
        /*02ac*/ 	.word	0x0000000e
        /*02b0*/ 	.word	0x00000008
        /*02b4*/ 	.short	0x010a
        /*02b6*/ 	.byte	0x3f
	.zero		1


	//   ....[34]....
        /*02b8*/ 	.word	0x00009470
        /*02bc*/ 	.word	0x0000000d
        /*02c0*/ 	.word	0x00000020
        /*02c4*/ 	.short	0x010a
        /*02c6*/ 	.byte	0x3f
	.zero		1


	//   ....[35]....
        /*02c8*/ 	.word	0x00009550
        /*02cc*/ 	.word	0x00000005
        /*02d0*/ 	.word	0x00000000
        /*02d4*/ 	.short	0x010a
        /*02d6*/ 	.byte	0x3f
	.zero		1


	//   ....[36]....
        /*02d8*/ 	.word	0x000095a0
        /*02dc*/ 	.word	0x00000007
        /*02e0*/ 	.word	0x00000000
        /*02e4*/ 	.short	0x010a
        /*02e6*/ 	.byte	0x3f
	.zero		1


	//   ....[37]....
        /*02e8*/ 	.word	0x000095f0
        /*02ec*/ 	.word	0x00000006
        /*02f0*/ 	.word	0x00000000
        /*02f4*/ 	.short	0x010a
        /*02f6*/ 	.byte	0x3f
	.zero		1


	//----- nvinfo : EIATTR_NUM_MBARRIERS
	.align		4
.L_28:
        /*02f8*/ 	.byte	0x03, 0x38
        /*02fa*/ 	.short	0x000e


	//----- nvinfo : EIATTR_EXIT_INSTR_OFFSETS
	.align		4
        /*02fc*/ 	.byte	0x04, 0x1c
        /*02fe*/ 	.short	(.L_30 - .L_29)


	//   ....[0]....
.L_29:
        /*0300*/ 	.word	0x000013c0


	//   ....[1]....
        /*0304*/ 	.word	0x00001420


	//   ....[2]....
        /*0308*/ 	.word	0x00008260


	//   ....[3]....
        /*030c*/ 	.word	0x00008290


	//   ....[4]....
        /*0310*/ 	.word	0x00009280


	//----- nvinfo : EIATTR_MAX_THREADS
	.align		4
.L_30:
        /*0314*/ 	.byte	0x04, 0x05
        /*0316*/ 	.short	(.L_32 - .L_31)
.L_31:
        /*0318*/ 	.word	0x00000180
        /*031c*/ 	.word	0x00000001
        /*0320*/ 	.word	0x00000001


	//----- nvinfo : EIATTR_CRS_STACK_SIZE
	.align		4
.L_32:
        /*0324*/ 	.byte	0x04, 0x1e
        /*0326*/ 	.short	(.L_34 - .L_33)
.L_33:
        /*0328*/ 	.word	0x00000000


	//----- nvinfo : EIATTR_CBANK_PARAM_SIZE
	.align		4
.L_34:
        /*032c*/ 	.byte	0x03, 0x19
        /*032e*/ 	.short	0x0470


	//----- nvinfo : EIATTR_PARAM_CBANK
	.align		4
        /*0330*/ 	.byte	0x04, 0x0a
        /*0332*/ 	.short	(.L_36 - .L_35)
	.align		4
.L_35:
        /*0334*/ 	.word	index@(.nv.constant0._ZN7cutlass13device_kernelINS_4gemm6kernel13GemmUniversalIN4cute5tupleIJiiiiEEENS1_10collective13CollectiveMmaINS1_37MainloopSm90TmaGmmaWarpSpecializedFP8ILi4ENS5_IJNS4_1CILi1EEENSA_ILi2EEESB_EEENS1_32KernelTmaWarpSpecializedPingpongEEENS5_IJNSA_ILi64EEENSA_ILi128EEESG_EEENS_12float_e5m2_tENS5_IJlSB_lEEESJ_SK_NS4_8TiledMMAINS4_8MMA_AtomIJNS4_4SM904GMMA31MMA_64x128x32_F32E5M2E5M2_SS_TNILNSO_7ScaleInE1ELSQ_1EEEEEENS4_6LayoutINS5_IJSB_SB_SB_EEENS5_IJNSA_ILi0EEESV_SV_EEEEENS5_IJNS4_10UnderscoreESY_SY_EEEEENS4_23SM90_TMA_LOAD_MULTICASTENS4_14ComposedLayoutINS4_7SwizzleILi2ELi4ELi3EEENS4_18smem_ptr_flag_bitsILi8EEENST_INS5_IJNSA_ILi8EEESG_EEENS5_IJSG_SB_EEEEEEEvNS4_8identityENS4_13SM90_TMA_LOADES1B_vS1C_EENS_8epilogue10collective6detail29Sm90TmaWarpSpecializedAdapterINS1G_15DefaultEpilogueISJ_SK_SK_NS1F_6thread17LinearCombinationISJ_Li1EffLNS1K_9ScaleType4KindE0ELNS_15FloatRoundStyleE2ESJ_EENS1_15EpilogueDefaultEEEEEvvEEEEvNT_6ParamsE)
        /*0338*/ 	.short	0x0210
        /*033a*/ 	.short	0x0470


	//----- nvinfo : EIATTR_SW_WAR
	.align		4
.L_36:
        /*033c*/ 	.byte	0x04, 0x36
        /*033e*/ 	.short	(.L_38 - .L_37)
.L_37:
        /*0340*/ 	.word	0x00000008
.L_38:


//--------------------- .nv.callgraph             --------------------------
	.section	.nv.callgraph,"",@"SHT_CUDA_CALLGRAPH"
	.align	4
	.sectionentsize	8
	.align		4
        /*0000*/ 	.word	0x00000000
	.align		4
        /*0004*/ 	.word	0xffffffff
	.align		4
        /*0008*/ 	.word	0x00000000
	.align		4
        /*000c*/ 	.word	0xfffffffe
	.align		4
        /*0010*/ 	.word	0x00000000
	.align		4
        /*0014*/ 	.word	0xfffffffd
	.align		4
        /*0018*/ 	.word	0x00000000
	.align		4
        /*001c*/ 	.word	0xfffffffc


//--------------------- .nv.constant4             --------------------------
	.section	.nv.constant4,"a",@progbits
	.align	8
	.align		8
.nv.constant4:
        /*0000*/ 	.dword	_ZN39_INTERNAL_fdda2ceb_4_k_cu_fdef8742_45834cuda3std3__45__cpo5beginE
	.align		8
        /*0008*/ 	.dword	_ZN39_INTERNAL_fdda2ceb_4_k_cu_fdef8742_45834cuda3std3__45__cpo3endE
	.align		8
        /*0010*/ 	.dword	_ZN39_INTERNAL_fdda2ceb_4_k_cu_fdef8742_45834cuda3std3__45__cpo6cbeginE
	.align		8
        /*0018*/ 	.dword	_ZN39_INTERNAL_fdda2ceb_4_k_cu_fdef8742_45834cuda3std3__45__cpo4cendE
	.align		8
        /*0020*/ 	.dword	_ZN39_INTERNAL_fdda2ceb_4_k_cu_fdef8742_45834cuda3std3__441_GLOBAL__N__fdda2ceb_4_k_cu_fdef8742_45836ignoreE
	.align		8
        /*0028*/ 	.dword	_ZN39_INTERNAL_fdda2ceb_4_k_cu_fdef8742_45834cuda3std3__419piecewise_constructE
	.align		8
        /*0030*/ 	.dword	_ZN39_INTERNAL_fdda2ceb_4_k_cu_fdef8742_45834cuda3std3__48in_placeE
	.align		8
        /*0038*/ 	.dword	_ZN39_INTERNAL_fdda2ceb_4_k_cu_fdef8742_45834cuda3std6ranges3__45__cpo4swapE
	.align		8
        /*0040*/ 	.dword	_ZN39_INTERNAL_fdda2ceb_4_k_cu_fdef8742_45834cuda3std6ranges3__45__cpo9iter_moveE
	.align		8
        /*0048*/ 	.dword	_ZN39_INTERNAL_fdda2ceb_4_k_cu_fdef8742_45834cute7productE
	.align		8
        /*0050*/ 	.dword	_ZN39_INTERNAL_fdda2ceb_4_k_cu_fdef8742_45834cute1_E


//--------------------- .text._ZN7cutlass13device_kernelINS_4gemm6kernel13GemmUniversalIN4cute5tupleIJiiiiEEENS1_10collective13CollectiveMmaINS1_37MainloopSm90TmaGmmaWarpSpecializedFP8ILi4ENS5_IJNS4_1CILi1EEENSA_ILi2EEESB_EEENS1_32KernelTmaWarpSpecializedPingpongEEENS5_IJNSA_ILi64EEENSA_ILi128EEESG_EEENS_12float_e5m2_tENS5_IJlSB_lEEESJ_SK_NS4_8TiledMMAINS4_8MMA_AtomIJNS4_4SM904GMMA31MMA_64x128x32_F32E5M2E5M2_SS_TNILNSO_7ScaleInE1ELSQ_1EEEEEENS4_6LayoutINS5_IJSB_SB_SB_EEENS5_IJNSA_ILi0EEESV_SV_EEEEENS5_IJNS4_10UnderscoreESY_SY_EEEEENS4_23SM90_TMA_LOAD_MULTICASTENS4_14ComposedLayoutINS4_7SwizzleILi2ELi4ELi3EEENS4_18smem_ptr_flag_bitsILi8EEENST_INS5_IJNSA_ILi8EEESG_EEENS5_IJSG_SB_EEEEEEEvNS4_8identityENS4_13SM90_TMA_LOADES1B_vS1C_EENS_8epilogue10collective6detail29Sm90TmaWarpSpecializedAdapterINS1G_15DefaultEpilogueISJ_SK_SK_NS1F_6thread17LinearCombinationISJ_Li1EffLNS1K_9ScaleType4KindE0ELNS_15FloatRoundStyleE2ESJ_EENS1_15EpilogueDefaultEEEEEvvEEEEvNT_6ParamsE --------------------------
	.section	.text._ZN7cutlass13device_kernelINS_4gemm6kernel13GemmUniversalIN4cute5tupleIJiiiiEEENS1_10collective13CollectiveMmaINS1_37MainloopSm90TmaGmmaWarpSpecializedFP8ILi4ENS5_IJNS4_1CILi1EEENSA_ILi2EEESB_EEENS1_32KernelTmaWarpSpecializedPingpongEEENS5_IJNSA_ILi64EEENSA_ILi128EEESG_EEENS_12float_e5m2_tENS5_IJlSB_lEEESJ_SK_NS4_8TiledMMAINS4_8MMA_AtomIJNS4_4SM904GMMA31MMA_64x128x32_F32E5M2E5M2_SS_TNILNSO_7ScaleInE1ELSQ_1EEEEEENS4_6LayoutINS5_IJSB_SB_SB_EEENS5_IJNSA_ILi0EEESV_SV_EEEEENS5_IJNS4_10UnderscoreESY_SY_EEEEENS4_23SM90_TMA_LOAD_MULTICASTENS4_14ComposedLayoutINS4_7SwizzleILi2ELi4ELi3EEENS4_18smem_ptr_flag_bitsILi8EEENST_INS5_IJNSA_ILi8EEESG_EEENS5_IJSG_SB_EEEEEEEvNS4_8identityENS4_13SM90_TMA_LOADES1B_vS1C_EENS_8epilogue10collective6detail29Sm90TmaWarpSpecializedAdapterINS1G_15DefaultEpilogueISJ_SK_SK_NS1F_6thread17LinearCombinationISJ_Li1EffLNS1K_9ScaleType4KindE0ELNS_15FloatRoundStyleE2ESJ_EENS1_15EpilogueDefaultEEEEEvvEEEEvNT_6ParamsE,"ax",@progbits
	.align	128
.text._ZN7cutlass13device_kernelINS_4gemm6kernel13GemmUniversalIN4cute5tupleIJiiiiEEENS1_10collective13CollectiveMmaINS1_37MainloopSm90TmaGmmaWarpSpecializedFP8ILi4ENS5_IJNS4_1CILi1EEENSA_ILi2EEESB_EEENS1_32KernelTmaWarpSpecializedPingpongEEENS5_IJNSA_ILi64EEENSA_ILi128EEESG_EEENS_12float_e5m2_tENS5_IJlSB_lEEESJ_SK_NS4_8TiledMMAINS4_8MMA_AtomIJNS4_4SM904GMMA31MMA_64x128x32_F32E5M2E5M2_SS_TNILNSO_7ScaleInE1ELSQ_1EEEEEENS4_6LayoutINS5_IJSB_SB_SB_EEENS5_IJNSA_ILi0EEESV_SV_EEEEENS5_IJNS4_10UnderscoreESY_SY_EEEEENS4_23SM90_TMA_LOAD_MULTICASTENS4_14ComposedLayoutINS4_7SwizzleILi2ELi4ELi3EEENS4_18smem_ptr_flag_bitsILi8EEENST_INS5_IJNSA_ILi8EEESG_EEENS5_IJSG_SB_EEEEEEEvNS4_8identityENS4_13SM90_TMA_LOADES1B_vS1C_EENS_8epilogue10collective6detail29Sm90TmaWarpSpecializedAdapterINS1G_15DefaultEpilogueISJ_SK_SK_NS1F_6thread17LinearCombinationISJ_Li1EffLNS1K_9ScaleType4KindE0ELNS_15FloatRoundStyleE2ESJ_EENS1_15EpilogueDefaultEEEEEvvEEEEvNT_6ParamsE:
        .type           _ZN7cutlass13device_kernelINS_4gemm6kernel13GemmUniversalIN4cute5tupleIJiiiiEEENS1_10collective13CollectiveMmaINS1_37MainloopSm90TmaGmmaWarpSpecializedFP8ILi4ENS5_IJNS4_1CILi1EEENSA_ILi2EEESB_EEENS1_32KernelTmaWarpSpecializedPingpongEEENS5_IJNSA_ILi64EEENSA_ILi128EEESG_EEENS_12float_e5m2_tENS5_IJlSB_lEEESJ_SK_NS4_8TiledMMAINS4_8MMA_AtomIJNS4_4SM904GMMA31MMA_64x128x32_F32E5M2E5M2_SS_TNILNSO_7ScaleInE1ELSQ_1EEEEEENS4_6LayoutINS5_IJSB_SB_SB_EEENS5_IJNSA_ILi0EEESV_SV_EEEEENS5_IJNS4_10UnderscoreESY_SY_EEEEENS4_23SM90_TMA_LOAD_MULTICASTENS4_14ComposedLayoutINS4_7SwizzleILi2ELi4ELi3EEENS4_18smem_ptr_flag_bitsILi8EEENST_INS5_IJNSA_ILi8EEESG_EEENS5_IJSG_SB_EEEEEEEvNS4_8identityENS4_13SM90_TMA_LOADES1B_vS1C_EENS_8epilogue10collective6detail29Sm90TmaWarpSpecializedAdapterINS1G_15DefaultEpilogueISJ_SK_SK_NS1F_6thread17LinearCombinationISJ_Li1EffLNS1K_9ScaleType4KindE0ELNS_15FloatRoundStyleE2ESJ_EENS1_15EpilogueDefaultEEEEEvvEEEEvNT_6ParamsE,@function
        .size           _ZN7cutlass13device_kernelINS_4gemm6kernel13GemmUniversalIN4cute5tupleIJiiiiEEENS1_10collective13CollectiveMmaINS1_37MainloopSm90TmaGmmaWarpSpecializedFP8ILi4ENS5_IJNS4_1CILi1EEENSA_ILi2EEESB_EEENS1_32KernelTmaWarpSpecializedPingpongEEENS5_IJNSA_ILi64EEENSA_ILi128EEESG_EEENS_12float_e5m2_tENS5_IJlSB_lEEESJ_SK_NS4_8TiledMMAINS4_8MMA_AtomIJNS4_4SM904GMMA31MMA_64x128x32_F32E5M2E5M2_SS_TNILNSO_7ScaleInE1ELSQ_1EEEEEENS4_6LayoutINS5_IJSB_SB_SB_EEENS5_IJNSA_ILi0EEESV_SV_EEEEENS5_IJNS4_10UnderscoreESY_SY_EEEEENS4_23SM90_TMA_LOAD_MULTICASTENS4_14ComposedLayoutINS4_7SwizzleILi2ELi4ELi3EEENS4_18smem_ptr_flag_bitsILi8EEENST_INS5_IJNSA_ILi8EEESG_EEENS5_IJSG_SB_EEEEEEEvNS4_8identityENS4_13SM90_TMA_LOADES1B_vS1C_EENS_8epilogue10collective6detail29Sm90TmaWarpSpecializedAdapterINS1G_15DefaultEpilogueISJ_SK_SK_NS1F_6thread17LinearCombinationISJ_Li1EffLNS1K_9ScaleType4KindE0ELNS_15FloatRoundStyleE2ESJ_EENS1_15EpilogueDefaultEEEEEvvEEEEvNT_6ParamsE,(.L_x_207 - _ZN7cutlass13device_kernelINS_4gemm6kernel13GemmUniversalIN4cute5tupleIJiiiiEEENS1_10collective13CollectiveMmaINS1_37MainloopSm90TmaGmmaWarpSpecializedFP8ILi4ENS5_IJNS4_1CILi1EEENSA_ILi2EEESB_EEENS1_32KernelTmaWarpSpecializedPingpongEEENS5_IJNSA_ILi64EEENSA_ILi128EEESG_EEENS_12float_e5m2_tENS5_IJlSB_lEEESJ_SK_NS4_8TiledMMAINS4_8MMA_AtomIJNS4_4SM904GMMA31MMA_64x128x32_F32E5M2E5M2_SS_TNILNSO_7ScaleInE1ELSQ_1EEEEEENS4_6LayoutINS5_IJSB_SB_SB_EEENS5_IJNSA_ILi0EEESV_SV_EEEEENS5_IJNS4_10UnderscoreESY_SY_EEEEENS4_23SM90_TMA_LOAD_MULTICASTENS4_14ComposedLayoutINS4_7SwizzleILi2ELi4ELi3EEENS4_18smem_ptr_flag_bitsILi8EEENST_INS5_IJNSA_ILi8EEESG_EEENS5_IJSG_SB_EEEEEEEvNS4_8identityENS4_13SM90_TMA_LOADES1B_vS1C_EENS_8epilogue10collective6detail29Sm90TmaWarpSpecializedAdapterINS1G_15DefaultEpilogueISJ_SK_SK_NS1F_6thread17LinearCombinationISJ_Li1EffLNS1K_9ScaleType4KindE0ELNS_15FloatRoundStyleE2ESJ_EENS1_15EpilogueDefaultEEEEEvvEEEEvNT_6ParamsE)
        .other          _ZN7cutlass13device_kernelINS_4gemm6kernel13GemmUniversalIN4cute5tupleIJiiiiEEENS1_10collective13CollectiveMmaINS1_37MainloopSm90TmaGmmaWarpSpecializedFP8ILi4ENS5_IJNS4_1CILi1EEENSA_ILi2EEESB_EEENS1_32KernelTmaWarpSpecializedPingpongEEENS5_IJNSA_ILi64EEENSA_ILi128EEESG_EEENS_12float_e5m2_tENS5_IJlSB_lEEESJ_SK_NS4_8TiledMMAINS4_8MMA_AtomIJNS4_4SM904GMMA31MMA_64x128x32_F32E5M2E5M2_SS_TNILNSO_7ScaleInE1ELSQ_1EEEEEENS4_6LayoutINS5_IJSB_SB_SB_EEENS5_IJNSA_ILi0EEESV_SV_EEEEENS5_IJNS4_10UnderscoreESY_SY_EEEEENS4_23SM90_TMA_LOAD_MULTICASTENS4_14ComposedLayoutINS4_7SwizzleILi2ELi4ELi3EEENS4_18smem_ptr_flag_bitsILi8EEENST_INS5_IJNSA_ILi8EEESG_EEENS5_IJSG_SB_EEEEEEEvNS4_8identityENS4_13SM90_TMA_LOADES1B_vS1C_EENS_8epilogue10collective6detail29Sm90TmaWarpSpecializedAdapterINS1G_15DefaultEpilogueISJ_SK_SK_NS1F_6thread17LinearCombinationISJ_Li1EffLNS1K_9ScaleType4KindE0ELNS_15FloatRoundStyleE2ESJ_EENS1_15EpilogueDefaultEEEEEvvEEEEvNT_6ParamsE,@"STO_CUDA_ENTRY STV_DEFAULT"
_ZN7cutlass13device_kernelINS_4gemm6kernel13GemmUniversalIN4cute5tupleIJiiiiEEENS1_10collective13CollectiveMmaINS1_37MainloopSm90TmaGmmaWarpSpecializedFP8ILi4ENS5_IJNS4_1CILi1EEENSA_ILi2EEESB_EEENS1_32KernelTmaWarpSpecializedPingpongEEENS5_IJNSA_ILi64EEENSA_ILi128EEESG_EEENS_12float_e5m2_tENS5_IJlSB_lEEESJ_SK_NS4_8TiledMMAINS4_8MMA_AtomIJNS4_4SM904GMMA31MMA_64x128x32_F32E5M2E5M2_SS_TNILNSO_7ScaleInE1ELSQ_1EEEEEENS4_6LayoutINS5_IJSB_SB_SB_EEENS5_IJNSA_ILi0EEESV_SV_EEEEENS5_IJNS4_10UnderscoreESY_SY_EEEEENS4_23SM90_TMA_LOAD_MULTICASTENS4_14ComposedLayoutINS4_7SwizzleILi2ELi4ELi3EEENS4_18smem_ptr_flag_bitsILi8EEENST_INS5_IJNSA_ILi8EEESG_EEENS5_IJSG_SB_EEEEEEEvNS4_8identityENS4_13SM90_TMA_LOADES1B_vS1C_EENS_8epilogue10collective6detail29Sm90TmaWarpSpecializedAdapterINS1G_15DefaultEpilogueISJ_SK_SK_NS1F_6thread17LinearCombinationISJ_Li1EffLNS1K_9ScaleType4KindE0ELNS_15FloatRoundStyleE2ESJ_EENS1_15EpilogueDefaultEEEEEvvEEEEvNT_6ParamsE:
[----:B------:R-:W-:Y:S01]  /*0000*/  LDC R1, c[0x0][0x28] ;  /* 0x00000a00ff017b82 */ /* 0x000fe20000000800 */
[----:B------:R-:W0:Y:S01]  /*0010*/  S2R R8, SR_TID.X ;  /* 0x0000000000087919 */ /* 0x000e220000002100 */
[----:B------:R-:W-:Y:S01]  /*0020*/  ELECT P0, URZ, PT ;  /* 0x00000000003f782f */ /* 0x000fe20003800000 */
[----:B------:R-:W-:Y:S01]  /*0030*/  BSSY B0, `(.L_x_0) ;  /* 0x0000014000007945 */ /* 0x000fe20003800000 */
[----:B0-----:R-:W-:-:S05]  /*0040*/  SHF.R.U32.HI R0, RZ, 0x5, R8 ;  /* 0x00000005ff007819 */ /* 0x001fca0000011608 */
[----:B------:R-:W0:Y:S02]  /*0050*/  SHFL.IDX PT, R2, R0, RZ, 0x1f ;  /* 0x00001fff00027589 */ /* 0x000e2400000e0000 */
[----:B0-----:R-:W-:Y:S02]  /*0060*/  R2UR UR6, R2 ;  /* 0x00000000020672ca */ /* 0x001fe400000e0000 */
[----:B------:R-:W-:-:S05]  /*0070*/  SHF.R.U32.HI R2, RZ, 0x7, R8 ;  /* 0x00000007ff027819 */ /* 0x000fca0000011608 */
[----:B------:R0:W1:Y:S06]  /*0080*/  SHFL.IDX PT, R3, R2, RZ, 0x1f ;  /* 0x00001fff02037589 */ /* 0x00006c00000e0000 */
[----:B------:R-:W-:Y:S02]  /*0090*/  USHF.R.S32.HI UR4, URZ, 0x1f, UR6 ;  /* 0x0000001f3f047899 */ /* 0x000fe40008011406 */
[----:B------:R-:W-:Y:S02]  /*00a0*/  ISETP.NE.OR P0, PT, RZ, UR6, !P0 ;  /* 0x00000006ff007c0c */ /* 0x000fe4000c705670 */
[----:B------:R-:W-:-:S04]  /*00b0*/  ULEA.HI UR4, UR4, UR6, URZ, 0x2 ;  /* 0x0000000604047291 */ /* 0x000fc8000f8f103f */
[----:B------:R-:W-:-:S04]  /*00c0*/  ULOP3.LUT UR4, UR4, 0xfffffffc, URZ, 0xc0, !UPT ;  /* 0xfffffffc04047892 */ /* 0x000fc8000f8ec03f */
[----:B------:R-:W-:-:S03]  /*00d0*/  UIADD3 UR6, UR6, -UR4, URZ ;  /* 0x8000000406067290 */ /* 0x000fc6000fffe03f */
[----:B0-----:R-:W-:Y:S09]  /*00e0*/  @P0 BRA `(.L_x_1) ;  /* 0x0000000000200947 */ /* 0x001ff20003800000 */
[----:B------:R-:W-:Y:S02]  /*00f0*/  ULDC.64 UR4, c[0x0][0x198] ;  /* 0x0000660000047ab9 */ /* 0x000fe40000000a00 */
[----:B------:R-:W-:Y:S02]  /*0100*/  UIADD3 UR8, UP0, UR4, 0xf0, URZ ;  /* 0x000000f004087890 */ /* 0x000fe4000ff1e03f */
[----:B------:R-:W-:Y:S02]  /*0110*/  UIADD3 UR4, UP1, UR4, 0x1f0, URZ ;  /* 0x000001f004047890 */ /* 0x000fe4000ff3e03f */
[----:B------:R-:W-:Y:S02]  /*0120*/  UIADD3.X UR9, URZ, UR5, URZ, UP0, !UPT ;  /* 0x000000053f097290 */ /* 0x000fe400087fe43f */
[----:B------:R-:W-:-:S07]  /*0130*/  UIADD3.X UR5, URZ, UR5, URZ, UP1, !UPT ;  /* 0x000000053f057290 */ /* 0x000fce0008ffe43f */
[----:B------:R0:W-:Y:S02]  /*0140*/  UTMACCTL.PF [UR8] ;  /* 0x00000000080079b9 */ /* 0x0001e40008040000 */
[----:B------:R0:W-:Y:S02]  /*0150*/  UTMACCTL.PF [UR4] ;  /* 0x00000000040079b9 */ /* 0x0001e40008040000 */
[----:B0-----:R-:W-:Y:S01]  /*0160*/  NOP ;  /* 0x0000000000007918 */ /* 0x001fe20000000000 */
.L_x_1:
[----:B------:R-:W-:Y:S05]  /*0170*/  BSYNC B0 ;  /* 0x0000000000007941 */ /* 0x000fea0003800000 */
.L_x_0:
[----:B------:R-:W0:Y:S01]  /*0180*/  SHFL.IDX PT, R4, R0, RZ, 0x1f ;  /* 0x00001fff00047589 */ /* 0x000e2200000e0000 */
[----:B-1----:R-:W-:Y:S01]  /*0190*/  R2UR UR24, R3 ;  /* 0x00000000031872ca */ /* 0x002fe200000e0000 */
[----:B------:R-:W-:Y:S01]  /*01a0*/  UISETP.NE.AND UP0, UPT, UR6, 0x3, UPT ;  /* 0x000000030600788c */ /* 0x000fe2000bf05270 */
[----:B------:R-:W-:-:S03]  /*01b0*/  SHF.R.S32.HI R3, RZ, 0x1f, R8 ;  /* 0x0000001fff037819 */ /* 0x000fc60000011408 */
[----:B------:R-:W-:Y:S01]  /*01c0*/  UISETP.EQ.OR UP0, UPT, UR6, URZ, !UP0 ;  /* 0x0000003f0600728c */ /* 0x000fe2000c702670 */
[----:B------:R-:W-:-:S07]  /*01d0*/  LEA.HI R3, R3, R8, RZ, 0x7 ;  /* 0x0000000803037211 */ /* 0x000fce00078f38ff */
[----:B------:R-:W-:Y:S02]  /*01e0*/  UIADD3 UR18, UR24, -0x1, URZ ;  /* 0xffffffff18127890 */ /* 0x000fe4000fffe03f */
[----:B------:R-:W-:Y:S02]  /*01f0*/  UISETP.EQ.AND UP0, UPT, UR24, URZ, UP0 ;  /* 0x0000003f1800728c */ /* 0x000fe40008702270 */
[----:B------:R-:W-:Y:S02]  /*0200*/  UISETP.GE.U32.AND UP1, UPT, UR18, 0x2, UPT ;  /* 0x000000021200788c */ /* 0x000fe4000bf26070 */
[----:B------:R-:W-:Y:S01]  /*0210*/  USEL UR7, URZ, 0x1, !UP0 ;  /* 0x000000013f077887 */ /* 0x000fe2000c000000 */
[----:B0-----:R-:W-:-:S03]  /*0220*/  ISETP.NE.AND P0, PT, R4, RZ, PT ;  /* 0x000000ff0400720c */ /* 0x001fc60003f05270 */
[----:B------:R-:W-:-:S10]  /*0230*/  USEL UR7, UR7, 0x2, UP1 ;  /* 0x0000000207077887 */ /* 0x000fd40008800000 */
[----:B------:R-:W-:Y:S05]  /*0240*/  @P0 BRA `(.L_x_2) ;  /* 0x0000000000580947 */ /* 0x000fea0003800000 */
[----:B------:R-:W0:Y:S01]  /*0250*/  S2UR UR10, SR_CgaCtaId ;  /* 0x00000000000a79c3 */ /* 0x000e220000008800 */
[----:B------:R-:W-:Y:S01]  /*0260*/  UMOV UR4, 0x400 ;  /* 0x0000040000047882 */ /* 0x000fe20000000000 */
[----:B------:R-:W-:Y:S01]  /*0270*/  UMOV UR5, 0x1 ;  /* 0x0000000100057882 */ /* 0x000fe20000000000 */
[----:B------:R-:W-:Y:S01]  /*0280*/  UMOV UR8, 0x2 ;  /* 0x0000000200087882 */ /* 0x000fe20000000000 */
[----:B------:R-:W-:Y:S01]  /*0290*/  ELECT P0, URZ, PT ;  /* 0x00000000003f782f */ /* 0x000fe20003800000 */
[----:B------:R-:W-:-:S04]  /*02a0*/  UIADD3 UR8, -UR8, 0x100000, URZ ;  /* 0x0010000008087890 */ /* 0x000fc8000fffe13f */
[----:B------:R-:W-:Y:S02]  /*02b0*/  USHF.L.U32 UR9, UR8, 0xb, URZ ;  /* 0x0000000b08097899 */ /* 0x000fe4000800063f */
[----:B------:R-:W-:Y:S02]  /*02c0*/  USHF.L.U32 UR8, UR8, 0x1, URZ ;  /* 0x0000000108087899 */ /* 0x000fe4000800063f */
[----:B0-----:R-:W-:Y:S02]  /*02d0*/  ULEA UR10, UR10, UR4, 0x18 ;  /* 0x000000040a0a7291 */ /* 0x001fe4000f8ec03f */
[----:B------:R-:W-:-:S04]  /*02e0*/  UIADD3 UR4, -UR5, 0x100000, URZ ;  /* 0x0010000005047890 */ /* 0x000fc8000fffe13f */
[----:B------:R-:W-:Y:S02]  /*02f0*/  USHF.L.U32 UR5, UR4, 0xb, URZ ;  /* 0x0000000b04057899 */ /* 0x000fe4000800063f */
[----:B------:R-:W-:Y:S01]  /*0300*/  USHF.L.U32 UR4, UR4, 0x1, URZ ;  /* 0x0000000104047899 */ /* 0x000fe2000800063f */
[----:B------:R-:W0:Y:S11]  /*0310*/  FENCE.VIEW.ASYNC.S ;  /* 0x00000000000073c6 */ /* 0x000e360000000000 */
[----:B0-----:R0:W1:Y:S01]  /*0320*/  SYNCS.EXCH.64 URZ, [UR10], UR4 ;  /* 0x000000040a3f75b2 */ /* 0x0010620008000100 */
[----:B------:R0:W2:Y:S01]  /*0330*/  SYNCS.EXCH.64 URZ, [UR10+0x20], UR8 ;  /* 0x000020080a3f75b2 */ /* 0x0000a20008000100 */
[----:B------:R0:W3:Y:S01]  /*0340*/  SYNCS.EXCH.64 URZ, [UR10+0x8], UR4 ;  /* 0x000008040a3f75b2 */ /* 0x0000e20008000100 */
[----:B------:R0:W4:Y:S01]  /*0350*/  SYNCS.EXCH.64 URZ, [UR10+0x28], UR8 ;  /* 0x000028080a3f75b2 */ /* 0x0001220008000100 */
[----:B------:R0:W0:Y:S01]  /*0360*/  SYNCS.EXCH.64 URZ, [UR10+0x10], UR4 ;  /* 0x000010040a3f75b2 */ /* 0x0000220008000100 */
[----:B------:R0:W0:Y:S01]  /*0370*/  SYNCS.EXCH.64 URZ, [UR10+0x30], UR8 ;  /* 0x000030080a3f75b2 */ /* 0x0000220008000100 */
[----:B------:R0:W0:Y:S01]  /*0380*/  SYNCS.EXCH.64 URZ, [UR10+0x18], UR4 ;  /* 0x000018040a3f75b2 */ /* 0x0000220008000100 */
[----:B------:R0:W0:Y:S01]  /*0390*/  SYNCS.EXCH.64 URZ, [UR10+0x38], UR8 ;  /* 0x000038080a3f75b2 */ /* 0x0000220008000100 */
[----:B------:R-:W-:Y:S01]  /*03a0*/  NOP ;  /* 0x0000000000007918 */ /* 0x000fe20000000000 */
.L_x_2:
[----:B------:R-:W5:Y:S01]  /*03b0*/  SHFL.IDX PT, R10, R0, RZ, 0x1f ;  /* 0x00001fff000a7589 */ /* 0x000f6200000e0000 */
[----:B------:R-:W-:Y:S01]  /*03c0*/  LOP3.LUT R3, R3, 0xffffff80, RZ, 0xc0, !PT ;  /* 0xffffff8003037812 */ /* 0x000fe200078ec0ff */
[----:B------:R-:W1:Y:S01]  /*03d0*/  S2UR UR11, SR_CTAID.X ;  /* 0x00000000000b79c3 */ /* 0x000e620000002500 */
[----:B------:R-:W-:Y:S01]  /*03e0*/  ELECT P0, URZ, PT ;  /* 0x00000000003f782f */ /* 0x000fe20003800000 */
[----:B------:R1:W2:Y:S01]  /*03f0*/  SHFL.IDX PT, R7, R0, RZ, 0x1f ;  /* 0x00001fff00077589 */ /* 0x0002a200000e0000 */
[----:B------:R-:W-:Y:S01]  /*0400*/  ELECT P1, URZ, PT ;  /* 0x00000000003f782f */ /* 0x000fe20003820000 */
[----:B------:R-:W-:Y:S01]  /*0410*/  IMAD.IADD R9, R8, 0x1, -R3 ;  /* 0x0000000108097824 */ /* 0x000fe200078e0a03 */
[----:B0-----:R-:W-:Y:S01]  /*0420*/  ULDC UR4, c[0x0][0x150] ;  /* 0x0000540000047ab9 */ /* 0x001fe20000000800 */
[----:B------:R-:W-:Y:S01]  /*0430*/  UMOV UR20, 0x80 ;  /* 0x0000008000147882 */ /* 0x000fe20000000000 */
[----:B------:R-:W-:Y:S01]  /*0440*/  NOP ;  /* 0x0000000000007918 */ /* 0x000fe20000000000 */
[----:B------:R-:W0:Y:S01]  /*0450*/  S2UR UR9, SR_CTAID.Y ;  /* 0x00000000000979c3 */ /* 0x000e220000002600 */
[----:B------:R-:W-:Y:S01]  /*0460*/  SHF.R.S32.HI R12, RZ, 0x1f, R9 ;  /* 0x0000001fff0c7819 */ /* 0x000fe20000011409 */
[----:B------:R-:W-:Y:S01]  /*0470*/  NOP ;  /* 0x0000000000007918 */ /* 0x000fe20000000000 */
[----:B------:R-:W-:Y:S01]  /*0480*/  ULDC UR19, c[0x0][0x148] ;  /* 0x0000520000137ab9 */ /* 0x000fe20000000800 */
[----:B------:R-:W-:Y:S01]  /*0490*/  ULDC UR14, c[0x0][0x144] ;  /* 0x00005100000e7ab9 */ /* 0x000fe20000000800 */
[----:B------:R-:W-:Y:S01]  /*04a0*/  LEA.HI R3, R12, R9, RZ, 0x3 ;  /* 0x000000090c037211 */ /* 0x000fe200078f18ff */
[----:B------:R0:W3:Y:S01]  /*04b0*/  SHFL.IDX PT, R14, R2, RZ, 0x1f ;  /* 0x00001fff020e7589 */ /* 0x0000e200000e0000 */
[----:B------:R-:W-:-:S02]  /*04c0*/  ISETP.NE.AND P3, PT, RZ, UR24, PT ;  /* 0x00000018ff007c0c */ /* 0x000fc4000bf65270 */
[--C-:B------:R-:W-:Y:S02]  /*04d0*/  SHF.R.S32.HI R5, RZ, 0x3, R3.reuse ;  /* 0x00000003ff057819 */ /* 0x100fe40000011403 */
[----:B------:R-:W-:Y:S02]  /*04e0*/  SHF.R.S32.HI R6, RZ, 0x1f, R3 ;  /* 0x0000001fff067819 */ /* 0x000fe40000011403 */
[----:B------:R-:W-:Y:S02]  /*04f0*/  SHF.R.S32.HI R3, RZ, 0x1f, R4 ;  /* 0x0000001fff037819 */ /* 0x000fe40000011404 */
[----:B-----5:R-:W-:Y:S02]  /*0500*/  ISETP.NE.OR P0, PT, R10, RZ, !P0 ;  /* 0x000000ff0a00720c */ /* 0x020fe40004705670 */
[----:B------:R-:W-:Y:S02]  /*0510*/  LEA.HI R3, R3, R4, RZ, 0x2 ;  /* 0x0000000403037211 */ /* 0x000fe400078f10ff */
[----:B-1----:R-:W-:-:S02]  /*0520*/  I2FP.F32.U32 R0, UR11 ;  /* 0x0000000b00007c45 */ /* 0x002fc40008201000 */
[----:B------:R-:W-:Y:S02]  /*0530*/  LOP3.LUT R3, R3, 0x3ffffffc, RZ, 0xc0, !PT ;  /* 0x3ffffffc03037812 */ /* 0x000fe400078ec0ff */
[----:B--2---:R-:W-:Y:S01]  /*0540*/  ISETP.NE.OR P1, PT, R7, RZ, !P1 ;  /* 0x000000ff0700720c */ /* 0x004fe20004f25670 */
[----:B------:R-:W-:Y:S01]  /*0550*/  FMUL R0, R0, UR4 ;  /* 0x0000000400007c20 */ /* 0x000fe20008400000 */
[----:B------:R-:W-:Y:S01]  /*0560*/  ULDC UR4, c[0x0][0x154] ;  /* 0x0000550000047ab9 */ /* 0x000fe20000000800 */
[----:B------:R-:W-:Y:S01]  /*0570*/  IMAD.IADD R3, R4, 0x1, -R3 ;  /* 0x0000000104037824 */ /* 0x000fe200078e0a03 */
[----:B0-----:R-:W-:Y:S01]  /*0580*/  I2FP.F32.U32 R4, UR9 ;  /* 0x0000000900047c45 */ /* 0x001fe20008201000 */
[----:B------:R-:W-:Y:S01]  /*0590*/  VOTEU.ALL UP2, P0 ;  /* 0x00000000003f7886 */ /* 0x000fe20000040000 */
[----:B------:R-:W-:Y:S01]  /*05a0*/  LEA.HI R6, R6, R5, RZ, 0x2 ;  /* 0x0000000506067211 */ /* 0x000fe200078f10ff */
[----:B------:R-:W0:Y:S01]  /*05b0*/  F2I.U32.TRUNC.NTZ R0, R0 ;  /* 0x0000000000007305 */ /* 0x000e22000020f000 */
[----:B------:R-:W-:Y:S01]  /*05c0*/  VOTEU.ALL UP0, P0 ;  /* 0x00000000003f7886 */ /* 0x000fe20000000000 */
[----:B------:R-:W-:Y:S01]  /*05d0*/  FMUL R4, R4, UR4 ;  /* 0x0000000404047c20 */ /* 0x000fe20008400000 */
[----:B------:R-:W1:Y:S01]  /*05e0*/  @!UP2 S2UR UR13, SR_CgaCtaId ;  /* 0x00000000000da9c3 */ /* 0x000e620000008800 */
[----:B------:R-:W-:Y:S01]  /*05f0*/  LOP3.LUT R6, R6, 0xfffffffc, RZ, 0xc0, !PT ;  /* 0xfffffffc06067812 */ /* 0x000fe200078ec0ff */
[----:B------:R-:W-:Y:S01]  /*0600*/  UMOV UR4, 0x20 ;  /* 0x0000002000047882 */ /* 0x000fe20000000000 */
[----:B------:R-:W-:Y:S01]  /*0610*/  VOTEU.ALL UP3, P1 ;  /* 0x00000000003f7886 */ /* 0x000fe20000860000 */
[----:B------:R-:W-:Y:S01]  /*0620*/  @!UP2 UMOV UR12, 0x400 ;  /* 0x00000400000ca882 */ /* 0x000fe20000000000 */
[----:B------:R-:W2:Y:S01]  /*0630*/  F2I.U32.TRUNC.NTZ R4, R4 ;  /* 0x0000000400047305 */ /* 0x000ea2000020f000 */
[----:B------:R-:W-:-:S04]  /*0640*/  @!UP2 UIADD3 UR4, -UR4, 0x100000, URZ ;  /* 0x001000000404a890 */ /* 0x000fc8000fffe13f */
[----:B------:R-:W-:Y:S02]  /*0650*/  @!UP2 USHF.L.U32 UR5, UR4, 0xb, URZ ;  /* 0x0000000b0405a899 */ /* 0x000fe4000800063f */
[----:B------:R-:W-:Y:S01]  /*0660*/  @!UP2 USHF.L.U32 UR4, UR4, 0x1, URZ ;  /* 0x000000010404a899 */ /* 0x000fe2000800063f */
[----:B------:R-:W-:Y:S01]  /*0670*/  IMAD.IADD R6, R5, 0x1, -R6 ;  /* 0x0000000105067824 */ /* 0x000fe200078e0a06 */
[----:B------:R-:W5:Y:S01]  /*0680*/  @!UP3 S2UR UR17, SR_CgaCtaId ;  /* 0x000000000011b9c3 */ /* 0x000f620000008800 */
[----:B------:R-:W-:Y:S01]  /*0690*/  VOTEU.ALL UP1, P0 ;  /* 0x00000000003f7886 */ /* 0x000fe20000020000 */
[----:B------:R-:W-:Y:S01]  /*06a0*/  @!UP3 UMOV UR16, 0x400 ;  /* 0x000004000010b882 */ /* 0x000fe20000000000 */
[----:B------:R-:W-:Y:S01]  /*06b0*/  IMAD R6, R3, 0x4, R6 ;  /* 0x0000000403067824 */ /* 0x000fe200078e0206 */
[----:B0-----:R-:W-:Y:S01]  /*06c0*/  R2UR UR8, R0 ;  /* 0x00000000000872ca */ /* 0x001fe200000e0000 */
[----:B------:R-:W-:Y:S01]  /*06d0*/  VOTEU.ALL UP4, P1 ;  /* 0x00000000003f7886 */ /* 0x000fe20000880000 */
[----:B------:R-:W-:Y:S01]  /*06e0*/  VOTEU.ALL UP5, P1 ;  /* 0x00000000003f7886 */ /* 0x000fe200008a0000 */
[----:B------:R-:W-:Y:S01]  /*06f0*/  IMAD.SHL.U32 R3, R6, 0x4, RZ ;  /* 0x0000000406037824 */ /* 0x000fe200078e00ff */
[----:B------:R-:W0:Y:S01]  /*0700*/  LDC R0, c[0x0][0x140] ;  /* 0x00005000ff007b82 */ /* 0x000e220000000800 */
[----:B------:R-:W-:-:S02]  /*0710*/  LOP3.LUT P0, RZ, R9, 0x7, RZ, 0xc0, !PT ;  /* 0x0000000709ff7812 */ /* 0x000fc4000780c0ff */
[----:B--2---:R-:W-:Y:S02]  /*0720*/  R2UR UR10, R4 ;  /* 0x00000000040a72ca */ /* 0x004fe400000e0000 */
[----:B------:R-:W-:Y:S01]  /*0730*/  LOP3.LUT R6, R6, 0xc, R3, 0x78, !PT ;  /* 0x0000000c06067812 */ /* 0x000fe200078e7803 */
[----:B-1----:R-:W-:Y:S02]  /*0740*/  @!UP2 ULEA UR15, UR13, UR12, 0x18 ;  /* 0x0000000c0d0fa291 */ /* 0x002fe4000f8ec03f */
[----:B------:R-:W-:-:S04]  /*0750*/  @!UP3 UIADD3 UR12, -UR20, 0x100000, URZ ;  /* 0x00100000140cb890 */ /* 0x000fc8000fffe13f */
[----:B------:R-:W-:Y:S02]  /*0760*/  @!UP3 USHF.L.U32 UR13, UR12, 0xb, URZ ;  /* 0x0000000b0c0db899 */ /* 0x000fe4000800063f */
[----:B------:R-:W-:Y:S01]  /*0770*/  @!UP3 USHF.L.U32 UR12, UR12, 0x1, URZ ;  /* 0x000000010c0cb899 */ /* 0x000fe2000800063f */
[----:B------:R-:W-:Y:S01]  /*0780*/  ISETP.LT.U32.AND P0, PT, R6, 0x2, !P0 ;  /* 0x000000020600780c */ /* 0x000fe20004701070 */
[----:B------:R-:W-:Y:S01]  /*0790*/  UIADD3 UR8, -UR8, URZ, URZ ;  /* 0x0000003f08087290 */ /* 0x000fe2000fffe13f */
[----:B------:R-:W-:Y:S01]  /*07a0*/  VOTEU.ALL UP2, P1 ;  /* 0x00000000003f7886 */ /* 0x000fe20000840000 */
[----:B-----5:R-:W-:Y:S02]  /*07b0*/  @!UP3 ULEA UR16, UR17, UR16, 0x18 ;  /* 0x000000101110b291 */ /* 0x020fe4000f8ec03f */
[----:B------:R-:W-:Y:S01]  /*07c0*/  UIADD3 UR10, -UR10, URZ, URZ ;  /* 0x0000003f0a0a7290 */ /* 0x000fe2000fffe13f */
[----:B------:R-:W1:Y:S02]  /*07d0*/  FENCE.VIEW.ASYNC.S ;  /* 0x00000000000073c6 */ /* 0x000e640000000000 */
[----:B-1----:R-:W1:Y:S01]  /*07e0*/  @!UP0 SYNCS.EXCH.64 URZ, [UR15+0x70], UR4 ;  /* 0x000070040f3f85b2 */ /* 0x002e620008000100 */
[----:B------:R-:W-:Y:S01]  /*07f0*/  VOTEU.ALL UP3, P1 ;  /* 0x00000000003f7886 */ /* 0x000fe20000860000 */
[----:B------:R-:W-:Y:S01]  /*0800*/  UIMAD UR8, UR14, UR8, UR11 ;  /* 0x000000080e0872a4 */ /* 0x000fe2000f8e020b */
[----:B0-----:R-:W-:Y:S01]  /*0810*/  ISETP.EQ.U32.AND P2, PT, R0, 0x1, PT ;  /* 0x000000010000780c */ /* 0x001fe20003f42070 */
[----:B------:R0:W2:Y:S01]  /*0820*/  @!UP1 SYNCS.EXCH.64 URZ, [UR15+0x78], UR4 ;  /* 0x000078040f3f95b2 */ /* 0x0000a20008000100 */
[----:B------:R-:W-:Y:S01]  /*0830*/  NOP ;  /* 0x0000000000007918 */ /* 0x000fe20000000000 */
[----:B0-----:R-:W-:Y:S01]  /*0840*/  UIMAD UR4, UR19, UR10, UR9 ;  /* 0x0000000a130472a4 */ /* 0x001fe2000f8e0209 */
[----:B------:R0:W0:Y:S05]  /*0850*/  @!UP2 SYNCS.EXCH.64 URZ, [UR16+0x50], UR12 ;  /* 0x0000500c103fa5b2 */ /* 0x00002a0008000100 */
[----:B------:R-:W-:-:S04]  /*0860*/  ISETP.NE.AND P1, PT, R6, UR4, PT ;  /* 0x0000000406007c0c */ /* 0x000fc8000bf25270 */
[----:B------:R-:W-:-:S04]  /*0870*/  ISETP.EQ.OR P1, PT, RZ, UR8, !P1 ;  /* 0x00000008ff007c0c */ /* 0x000fc8000cf22670 */
[----:B------:R-:W-:Y:S01]  /*0880*/  PLOP3.LUT P0, PT, P0, P1, PT, 0x80, 0x0 ;  /* 0x000000000000781c */ /* 0x000fe20000703070 */
[----:B------:R0:W0:Y:S01]  /*0890*/  @!UP3 SYNCS.EXCH.64 URZ, [UR16+0x58], UR12 ;  /* 0x0000580c103fb5b2 */ /* 0x0000220008000100 */
[----:B------:R0:W0:Y:S01]  /*08a0*/  @!UP4 SYNCS.EXCH.64 URZ, [UR16+0x60], UR12 ;  /* 0x0000600c103fc5b2 */ /* 0x0000220008000100 */
[----:B------:R0:W0:Y:S01]  /*08b0*/  @!UP5 SYNCS.EXCH.64 URZ, [UR16+0x68], UR12 ;  /* 0x0000680c103fd5b2 */ /* 0x0000220008000100 */
[----:B------:R-:W-:Y:S01]  /*08c0*/  NOP ;  /* 0x0000000000007918 */ /* 0x000fe20000000000 */
[----:B-1-3--:R-:W-:Y:S08]  /*08d0*/  @!P2 BRA `(.L_x_3) ;  /* 0x000000000008a947 */ /* 0x00aff00003800000 */
[----:B0-2-4-:R-:W-:Y:S01]  /*08e0*/  UCGABAR_ARV ;  /* 0x00000000000079c7 */ /* 0x015fe20008000000 */
[----:B------:R-:W-:Y:S05]  /*08f0*/  BRA `(.L_x_4) ;  /* 0x0000000000047947 */ /* 0x000fea0003800000 */
.L_x_3:
[----:B0-2-4-:R-:W-:Y:S01]  /*0900*/  NOP ;  /* 0x0000000000007918 */ /* 0x015fe20000000000 */
.L_x_4:
[----:B------:R-:W-:Y:S01]  /*0910*/  ULDC.64 UR4, c[0x0][0x598] ;  /* 0x0001660000047ab9 */ /* 0x000fe20000000a00 */
[----:B------:R-:W-:Y:S01]  /*0920*/  ULDC.64 UR22, c[0x0][0x208] ;  /* 0x0000820000167ab9 */ /* 0x000fe20000000a00 */
[----:B------:R-:W-:-:S04]  /*0930*/  ISETP.NE.U32.AND P1, PT, RZ, UR4, PT ;  /* 0x00000004ff007c0c */ /* 0x000fc8000bf25070 */
[----:B------:R-:W-:-:S13]  /*0940*/  ISETP.NE.AND.EX P1, PT, RZ, UR5, PT, P1 ;  /* 0x00000005ff007c0c */ /* 0x000fda000bf25310 */
[----:B------:R-:W-:Y:S05]  /*0950*/  @!P1 BRA `(.L_x_5) ;  /* 0x00000000001c9947 */ /* 0x000fea0003800000 */
[----:B------:R-:W0:Y:S02]  /*0960*/  LDC.64 R2, c[0x0][0x598] ;  /* 0x00016600ff027b82 */ /* 0x000e240000000a00 */
[----:B0-----:R-:W2:Y:S02]  /*0970*/  LDG.E.64 R2, desc[UR22][R2.64] ;  /* 0x0000001602027981 */ /* 0x001ea4000c1e1b00 */
[----:B--2---:R-:W-:-:S04]  /*0980*/  ISETP.NE.U32.AND P1, PT, R2, RZ, PT ;  /* 0x000000ff0200720c */ /* 0x004fc80003f25070 */
[----:B------:R-:W-:-:S13]  /*0990*/  ISETP.NE.AND.EX P1, PT, R3, RZ, PT, P1 ;  /* 0x000000ff0300720c */ /* 0x000fda0003f25310 */
[----:B------:R-:W-:Y:S05]  /*09a0*/  @!P1 BRA `(.L_x_5) ;  /* 0x0000000000089947 */ /* 0x000fea0003800000 */
[----:B------:R0:W5:Y:S01]  /*09b0*/  LD.E R7, desc[UR22][R2.64] ;  /* 0x0000001602077980 */ /* 0x000162000c101900 */
[----:B------:R-:W-:Y:S05]  /*09c0*/  BRA `(.L_x_6) ;  /* 0x0000000000207947 */ /* 0x000fea0003800000 */
.L_x_5:
[----:B------:R-:W-:Y:S02]  /*09d0*/  ULDC.64 UR4, c[0x0][0x588] ;  /* 0x0001620000047ab9 */ /* 0x000fe40000000a00 */
[----:B------:R-:W-:-:S04]  /*09e0*/  ISETP.NE.U32.AND P1, PT, RZ, UR4, PT ;  /* 0x00000004ff007c0c */ /* 0x000fc8000bf25070 */
[----:B------:R-:W-:-:S13]  /*09f0*/  ISETP.NE.AND.EX P1, PT, RZ, UR5, PT, P1 ;  /* 0x00000005ff007c0c */ /* 0x000fda000bf25310 */
[----:B------:R-:W-:Y:S05]  /*0a00*/  @!P1 BRA `(.L_x_7) ;  /* 0x00000000000c9947 */ /* 0x000fea0003800000 */
[----:B------:R-:W0:Y:S02]  /*0a10*/  LDC.64 R2, c[0x0][0x588] ;  /* 0x00016200ff027b82 */ /* 0x000e240000000a00 */
[----:B0-----:R1:W5:Y:S01]  /*0a20*/  LDG.E R7, desc[UR22][R2.64] ;  /* 0x0000001602077981 */ /* 0x001362000c1e1900 */
[----:B------:R-:W-:Y:S05]  /*0a30*/  BRA `(.L_x_6) ;  /* 0x0000000000047947 */ /* 0x000fea0003800000 */
.L_x_7:
[----:B------:R-:W2:Y:S02]  /*0a40*/  LDC R7, c[0x0][0x580] ;  /* 0x00016000ff077b82 */ /* 0x000ea40000000800 */
.L_x_6:
[----:B------:R-:W-:Y:S02]  /*0a50*/  ULDC.64 UR4, c[0x0][0x5a0] ;  /* 0x0001680000047ab9 */ /* 0x000fe40000000a00 */
[----:B------:R-:W-:-:S04]  /*0a60*/  ISETP.NE.U32.AND P1, PT, RZ, UR4, PT ;  /* 0x00000004ff007c0c */ /* 0x000fc8000bf25070 */
[----:B------:R-:W-:-:S13]  /*0a70*/  ISETP.NE.AND.EX P1, PT, RZ, UR5, PT, P1 ;  /* 0x00000005ff007c0c */ /* 0x000fda000bf25310 */
[----:B------:R-:W-:Y:S05]  /*0a80*/  @!P1 BRA `(.L_x_8) ;  /* 0x00000000001c9947 */ /* 0x000fea0003800000 */
[----:B01----:R-:W0:Y:S02]  /*0a90*/  LDC.64 R2, c[0x0][0x5a0] ;  /* 0x00016800ff027b82 */ /* 0x003e240000000a00 */
[----:B0-----:R-:W3:Y:S02]  /*0aa0*/  LDG.E.64 R2, desc[UR22][R2.64] ;  /* 0x0000001602027981 */ /* 0x001ee4000c1e1b00 */
[----:B---3--:R-:W-:-:S04]  /*0ab0*/  ISETP.NE.U32.AND P1, PT, R2, RZ, PT ;  /* 0x000000ff0200720c */ /* 0x008fc80003f25070 */
[----:B------:R-:W-:-:S13]  /*0ac0*/  ISETP.NE.AND.EX P1, PT, R3, RZ, PT, P1 ;  /* 0x000000ff0300720c */ /* 0x000fda0003f25310 */
[----:B------:R-:W-:Y:S05]  /*0ad0*/  @!P1 BRA `(.L_x_8) ;  /* 0x0000000000089947 */ /* 0x000fea0003800000 */
[----:B------:R0:W5:Y:S01]  /*0ae0*/  LD.E R10, desc[UR22][R2.64] ;  /* 0x00000016020a7980 */ /* 0x000162000c101900 */
[----:B------:R-:W-:Y:S05]  /*0af0*/  BRA `(.L_x_9) ;  /* 0x0000000000207947 */ /* 0x000fea0003800000 */
.L_x_8:
[----:B------:R-:W-:Y:S02]  /*0b00*/  ULDC.64 UR4, c[0x0][0x590] ;  /* 0x0001640000047ab9 */ /* 0x000fe40000000a00 */
[----:B------:R-:W-:-:S04]  /*0b10*/  ISETP.NE.U32.AND P1, PT, RZ, UR4, PT ;  /* 0x00000004ff007c0c */ /* 0x000fc8000bf25070 */
[----:B------:R-:W-:-:S13]  /*0b20*/  ISETP.NE.AND.EX P1, PT, RZ, UR5, PT, P1 ;  /* 0x00000005ff007c0c */ /* 0x000fda000bf25310 */
[----:B------:R-:W-:Y:S05]  /*0b30*/  @!P1 BRA `(.L_x_10) ;  /* 0x00000000000c9947 */ /* 0x000fea0003800000 */
[----:B------:R-:W3:Y:S02]  /*0b40*/  LDC.64 R10, c[0x0][0x590] ;  /* 0x00016400ff0a7b82 */ /* 0x000ee40000000a00 */
[----:B---3--:R3:W5:Y:S01]  /*0b50*/  LDG.E R10, desc[UR22][R10.64] ;  /* 0x000000160a0a7981 */ /* 0x008762000c1e1900 */
[----:B------:R-:W-:Y:S05]  /*0b60*/  BRA `(.L_x_9) ;  /* 0x0000000000047947 */ /* 0x000fea0003800000 */
.L_x_10:
[----:B------:R-:W4:Y:S02]  /*0b70*/  LDC R10, c[0x0][0x584] ;  /* 0x00016100ff0a7b82 */ /* 0x000f240000000800 */
.L_x_9:
[----:B------:R-:W-:Y:S01]  /*0b80*/  ULDC UR4, c[0x0][0x65c] ;  /* 0x0001970000047ab9 */ /* 0x000fe20000000800 */
[----:B01----:R-:W0:Y:S01]  /*0b90*/  LDC.64 R2, c[0x0][0x650] ;  /* 0x00019400ff027b82 */ /* 0x003e220000000a00 */
[----:B------:R-:W-:Y:S01]  /*0ba0*/  UISETP.NE.AND UP2, UPT, UR4, 0x1, UPT ;  /* 0x000000010400788c */ /* 0x000fe2000bf45270 */
[----:B---3--:R-:W-:Y:S01]  /*0bb0*/  PRMT R11, RZ, 0x7610, R11 ;  /* 0x00007610ff0b7816 */ /* 0x008fe2000000000b */
[----:B------:R-:W-:Y:S01]  /*0bc0*/  UISETP.NE.AND UP0, UPT, UR24, 0x2, UPT ;  /* 0x000000021800788c */ /* 0x000fe2000bf05270 */
[----:B------:R-:W-:Y:S02]  /*0bd0*/  IMAD.MOV.U32 R5, RZ, RZ, -0x1 ;  /* 0xffffffffff057424 */ /* 0x000fe400078e00ff */
[----:B------:R-:W-:-:S06]  /*0be0*/  IMAD.MOV.U32 R4, RZ, RZ, -0x1 ;  /* 0xffffffffff047424 */ /* 0x000fcc00078e00ff */
[----:B------:R-:W-:Y:S01]  /*0bf0*/  @UP2 ULDC UR14, c[0x0][0x10] ;  /* 0x00000400000e2ab9 */ /* 0x000fe20000000800 */
[----:B------:R-:W-:Y:S01]  /*0c00*/  @UP2 UMOV UR4, UR9 ;  /* 0x0000000900042c82 */ /* 0x000fe20008000000 */
[----:B------:R-:W-:Y:S01]  /*0c10*/  @UP2 UMOV UR5, URZ ;  /* 0x0000003f00052c82 */ /* 0x000fe20008000000 */
[----:B------:R-:W-:Y:S01]  /*0c20*/  @!UP2 ULDC UR16, c[0x0][0xc] ;  /* 0x000003000010aab9 */ /* 0x000fe20000000800 */
[----:B------:R-:W-:Y:S01]  /*0c30*/  @UP2 UIMAD.WIDE.U32 UR14, UR11, UR14, UR4 ;  /* 0x0000000e0b0e22a5 */ /* 0x000fe2000f8e0004 */
[----:B------:R-:W-:Y:S02]  /*0c40*/  ULDC UR12, c[0x0][0xc] ;  /* 0x00000300000c7ab9 */ /* 0x000fe40000000800 */
[----:B------:R-:W-:Y:S01]  /*0c50*/  @UP2 UMOV UR4, URZ ;  /* 0x0000003f00042c82 */ /* 0x000fe20008000000 */
[----:B------:R-:W-:Y:S01]  /*0c60*/  UMOV UR5, URZ ;  /* 0x0000003f00057c82 */ /* 0x000fe20008000000 */
[----:B------:R-:W-:Y:S01]  /*0c70*/  @UP2 UIADD3 UR15, UR15, UR4, URZ ;  /* 0x000000040f0f2290 */ /* 0x000fe2000fffe03f */
[----:B------:R-:W-:-:S02]  /*0c80*/  ULDC UR13, c[0x0][0x10] ;  /* 0x00000400000d7ab9 */ /* 0x000fc40000000800 */
[----:B------:R-:W-:Y:S01]  /*0c90*/  UMOV UR4, UR11 ;  /* 0x0000000b00047c82 */ /* 0x000fe20008000000 */
[----:B------:R-:W-:Y:S02]  /*0ca0*/  UIMAD.WIDE.U32 UR12, UR12, UR13, URZ ;  /* 0x0000000d0c0c72a5 */ /* 0x000fe4000f8e003f */
[----:B------:R-:W-:Y:S01]  /*0cb0*/  @!UP2 UIMAD.WIDE.U32 UR4, UR9, UR16, UR4 ;  /* 0x000000100904a2a5 */ /* 0x000fe2000f8e0004 */
[----:B------:R-:W-:Y:S02]  /*0cc0*/  ULDC UR11, c[0x0][0x14] ;  /* 0x00000500000b7ab9 */ /* 0x000fe40000000800 */
[----:B------:R-:W-:Y:S02]  /*0cd0*/  UIMAD.WIDE.U32 UR20, UR12, UR11, URZ ;  /* 0x0000000b0c1472a5 */ /* 0x000fe4000f8e003f */
[----:B------:R-:W-:Y:S02]  /*0ce0*/  UIMAD UR13, UR13, UR11, URZ ;  /* 0x0000000b0d0d72a4 */ /* 0x000fe4000f8e023f */
[----:B------:R-:W-:Y:S01]  /*0cf0*/  @!UP2 UMOV UR14, UR4 ;  /* 0x00000004000eac82 */ /* 0x000fe20008000000 */
[----:B------:R-:W-:Y:S01]  /*0d00*/  @!UP2 UMOV UR15, UR5 ;  /* 0x00000005000fac82 */ /* 0x000fe20008000000 */
[----:B------:R-:W-:-:S02]  /*0d10*/  UIADD3 UR13, UR21, UR13, URZ ;  /* 0x0000000d150d7290 */ /* 0x000fc4000fffe03f */
[----:B------:R-:W-:-:S04]  /*0d20*/  UIADD3 UR4, UP1, UR14, UR20, URZ ;  /* 0x000000140e047290 */ /* 0x000fc8000ff3e03f */
[----:B------:R-:W-:Y:S02]  /*0d30*/  UIADD3.X UR5, UR15, UR13, URZ, UP1, !UPT ;  /* 0x0000000d0f057290 */ /* 0x000fe40008ffe43f */
[----:B------:R-:W-:Y:S02]  /*0d40*/  USEL UR4, UR4, UR14, !UP0 ;  /* 0x0000000e04047287 */ /* 0x000fe4000c000000 */
[----:B------:R-:W-:-:S04]  /*0d50*/  USEL UR5, UR5, UR15, !UP0 ;  /* 0x0000000f05057287 */ /* 0x000fc8000c000000 */
[----:B0-----:R-:W-:Y:S01]  /*0d60*/  ISETP.LE.U32.AND P1, PT, R2, UR4, PT ;  /* 0x0000000402007c0c */ /* 0x001fe2000bf23070 */
[----:B------:R-:W-:Y:S02]  /*0d70*/  IMAD.U32 R2, RZ, RZ, UR4 ;  /* 0x00000004ff027e24 */ /* 0x000fe4000f8e00ff */
[----:B------:R-:W-:-:S05]  /*0d80*/  IMAD.U32 R0, RZ, RZ, UR5 ;  /* 0x00000005ff007e24 */ /* 0x000fca000f8e00ff */
[----:B------:R-:W-:Y:S01]  /*0d90*/  ISETP.GE.U32.AND.EX P1, PT, R0, R3, PT, P1 ;  /* 0x000000030000720c */ /* 0x000fe20003f26110 */
[----:B------:R-:W-:Y:S02]  /*0da0*/  IMAD.U32 R3, RZ, RZ, UR5 ;  /* 0x00000005ff037e24 */ /* 0x000fe4000f8e00ff */
[----:B------:R-:W-:-:S10]  /*0db0*/  IMAD.MOV.U32 R0, RZ, RZ, -0x1 ;  /* 0xffffffffff007424 */ /* 0x000fd400078e00ff */
[----:B------:R-:W-:Y:S05]  /*0dc0*/  @P1 BRA `(.L_x_11) ;  /* 0x0000000400481947 */ /* 0x000fea0003800000 */
[----:B------:R-:W-:Y:S01]  /*0dd0*/  ULDC.64 UR24, c[0x0][0x628] ;  /* 0x00018a0000187ab9 */ /* 0x000fe20000000a00 */
[C---:B------:R-:W-:Y:S01]  /*0de0*/  R2UR UR27, R2.reuse ;  /* 0x00000000021b72ca */ /* 0x040fe200000e0000 */
[----:B------:R-:W-:Y:S01]  /*0df0*/  ULDC UR26, c[0x0][0x630] ;  /* 0x00018c00001a7ab9 */ /* 0x000fe20000000800 */
[----:B------:R-:W-:Y:S02]  /*0e00*/  ISETP.NE.U32.AND P1, PT, RZ, UR24, PT ;  /* 0x00000018ff007c0c */ /* 0x000fe4000bf25070 */
[----:B------:R-:W-:Y:S02]  /*0e10*/  R2UR UR4, R2 ;  /* 0x00000000020472ca */ /* 0x000fe400000e0000 */
[----:B------:R-:W-:Y:S02]  /*0e20*/  ISETP.NE.AND.EX P1, PT, RZ, UR25, PT, P1 ;  /* 0x00000019ff007c0c */ /* 0x000fe4000bf25310 */
[----:B------:R-:W-:-:S11]  /*0e30*/  R2UR UR5, R3 ;  /* 0x00000000030572ca */ /* 0x000fd600000e0000 */
[----:B------:R-:W-:Y:S05]  /*0e40*/  @!P1 BRA `(.L_x_12) ;  /* 0x0000000000309947 */ /* 0x000fea0003800000 */
[----:B------:R-:W-:Y:S01]  /*0e50*/  R2UR UR4, R2 ;  /* 0x00000000020472ca */ /* 0x000fe200000e0000 */
[----:B------:R-:W-:Y:S01]  /*0e60*/  ULDC UR11, c[0x0][0x634] ;  /* 0x00018d00000b7ab9 */ /* 0x000fe20000000800 */
[----:B------:R-:W-:-:S11]  /*0e70*/  R2UR UR12, R3 ;  /* 0x00000000030c72ca */ /* 0x000fd600000e0000 */
[----:B------:R-:W-:-:S04]  /*0e80*/  UIADD3 UR11, UP1, UR4, UR11, URZ ;  /* 0x0000000b040b7290 */ /* 0x000fc8000ff3e03f */
[----:B------:R-:W-:-:S04]  /*0e90*/  UIADD3.X UR12, URZ, UR12, URZ, UP1, !UPT ;  /* 0x0000000c3f0c7290 */ /* 0x000fc80008ffe43f */
[----:B------:R-:W-:-:S04]  /*0ea0*/  UIMAD.WIDE.U32 UR4, UR12, UR24, URZ ;  /* 0x000000180c0472a5 */ /* 0x000fc8000f8e003f */
[----:B------:R-:W-:Y:S02]  /*0eb0*/  UIMAD.WIDE.U32 UR14, UP1, UR11, UR25, UR4 ;  /* 0x000000190b0e72a5 */ /* 0x000fe4000f820004 */
[----:B------:R-:W-:Y:S02]  /*0ec0*/  UIMAD.WIDE.U32 UR4, UR11, UR24, URZ ;  /* 0x000000180b0472a5 */ /* 0x000fe4000f8e003f */
[----:B------:R-:W-:Y:S02]  /*0ed0*/  UIADD3.X UR17, URZ, URZ, URZ, UP1, !UPT ;  /* 0x0000003f3f117290 */ /* 0x000fe40008ffe43f */
[----:B------:R-:W-:Y:S01]  /*0ee0*/  UIADD3 URZ, UP1, UR5, UR14, URZ ;  /* 0x0000000e053f7290 */ /* 0x000fe2000ff3e03f */
[----:B------:R-:W-:-:S03]  /*0ef0*/  UMOV UR16, UR15 ;  /* 0x0000000f00107c82 */ /* 0x000fc60008000000 */
[----:B------:R-:W-:-:S12]  /*0f00*/  UIMAD.WIDE.U32.X UR4, UR12, UR25, UR16, UP1 ;  /* 0x000000190c0472a5 */ /* 0x000fd800088e0410 */
.L_x_12:
[----:B------:R-:W-:Y:S01]  /*0f10*/  USHF.R.U64 UR4, UR4, UR26, UR5 ;  /* 0x0000001a04047299 */ /* 0x000fe20008001205 */
[----:B------:R-:W-:Y:S01]  /*0f20*/  R2UR UR15, R3 ;  /* 0x00000000030f72ca */ /* 0x000fe200000e0000 */
[----:B------:R-:W-:Y:S02]  /*0f30*/  USHF.R.U32.HI UR5, URZ, UR26, UR5 ;  /* 0x0000001a3f057299 */ /* 0x000fe40008011605 */
[----:B------:R-:W-:Y:S01]  /*0f40*/  UIADD3 UR12, UP1, URZ, -UR4, URZ ;  /* 0x800000043f0c7290 */ /* 0x000fe2000ff3e03f */
[----:B------:R-:W-:Y:S01]  /*0f50*/  ULDC.64 UR16, c[0x0][0x620] ;  /* 0x0001880000107ab9 */ /* 0x000fe20000000a00 */
[----:B------:R-:W-:Y:S02]  /*0f60*/  UMOV UR14, UR27 ;  /* 0x0000001b000e7c82 */ /* 0x000fe40008000000 */
[----:B------:R-:W-:Y:S01]  /*0f70*/  UIADD3.X UR5, URZ, ~UR5, URZ, UP1, !UPT ;  /* 0x800000053f057290 */ /* 0x000fe20008ffe43f */
[----:B------:R-:W-:Y:S01]  /*0f80*/  ULDC UR11, c[0x0][0x618] ;  /* 0x00018600000b7ab9 */ /* 0x000fe20000000800 */
[----:B------:R-:W-:-:S02]  /*0f90*/  @UP2 UIMAD UR8, UR19, UR10, UR9 ;  /* 0x0000000a130822a4 */ /* 0x000fc4000f8e0209 */
[----:B------:R-:W-:Y:S02]  /*0fa0*/  UIMAD UR5, UR5, UR16, URZ ;  /* 0x00000010050572a4 */ /* 0x000fe4000f8e023f */
[----:B------:R-:W-:Y:S02]  /*0fb0*/  UIMAD.WIDE.U32 UR14, UR12, UR16, UR14 ;  /* 0x000000100c0e72a5 */ /* 0x000fe4000f8e000e */
[----:B------:R-:W-:Y:S01]  /*0fc0*/  UIMAD UR12, UR12, UR17, UR5 ;  /* 0x000000110c0c72a4 */ /* 0x000fe2000f8e0205 */
[----:B------:R-:W-:Y:S01]  /*0fd0*/  ULDC UR16, c[0x0][0x608] ;  /* 0x0001820000107ab9 */ /* 0x000fe20000000800 */
[----:B------:R-:W-:Y:S02]  /*0fe0*/  ULDC UR28, c[0x0][0x658] ;  /* 0x00019600001c7ab9 */ /* 0x000fe40000000800 */
[----:B------:R-:W-:Y:S01]  /*0ff0*/  UIADD3 UR12, UR15, UR12, URZ ;  /* 0x0000000c0f0c7290 */ /* 0x000fe2000fffe03f */
[----:B------:R-:W-:Y:S01]  /*1000*/  UMOV UR9, 0xffffffff ;  /* 0xffffffff00097882 */ /* 0x000fe20000000000 */
[----:B------:R-:W-:-:S02]  /*1010*/  ULDC UR5, c[0x0][0x600] ;  /* 0x0001800000057ab9 */ /* 0x000fc40000000800 */
[----:B------:R-:W-:Y:S02]  /*1020*/  USHF.R.U64 UR27, UR14, UR11, UR12 ;  /* 0x0000000b0e1b7299 */ /* 0x000fe4000800120c */
[----:B------:R-:W-:Y:S02]  /*1030*/  USHF.R.U32.HI UR12, URZ, UR11, UR12 ;  /* 0x0000000b3f0c7299 */ /* 0x000fe4000801160c */
[----:B------:R-:W-:Y:S01]  /*1040*/  USHF.L.U32 UR9, UR9, UR28, URZ ;  /* 0x0000001c09097299 */ /* 0x000fe2000800063f */
[----:B------:R-:W-:Y:S01]  /*1050*/  ULDC.64 UR10, c[0x0][0x640] ;  /* 0x00019000000a7ab9 */ /* 0x000fe20000000a00 */
[----:B------:R-:W-:Y:S01]  /*1060*/  USHF.R.U64 UR32, UR27, UR16, UR12 ;  /* 0x000000101b207299 */ /* 0x000fe2000800120c */
[----:B------:R-:W-:Y:S01]  /*1070*/  ISETP.NE.U32.AND P1, PT, RZ, UR10, PT ;  /* 0x0000000aff007c0c */ /* 0x000fe2000bf25070 */
[----:B------:R-:W-:Y:S02]  /*1080*/  USHF.R.U32.HI UR12, URZ, UR16, UR12 ;  /* 0x000000103f0c7299 */ /* 0x000fe4000801160c */
[----:B------:R-:W-:Y:S01]  /*1090*/  UIADD3 UR26, UR5, -0x1, URZ ;  /* 0xffffffff051a7890 */ /* 0x000fe2000fffe03f */
[----:B------:R-:W-:Y:S01]  /*10a0*/  ISETP.NE.AND.EX P1, PT, RZ, UR11, PT, P1 ;  /* 0x0000000bff007c0c */ /* 0x000fe2000bf25310 */
[----:B------:R-:W-:-:S02]  /*10b0*/  USHF.R.U64 UR33, UR32, UR28, UR12 ;  /* 0x0000001c20217299 */ /* 0x000fc4000800120c */
[----:B------:R-:W-:Y:S02]  /*10c0*/  USHF.R.U32.HI UR14, URZ, UR28, UR12 ;  /* 0x0000001c3f0e7299 */ /* 0x000fe4000801160c */
[----:B------:R-:W-:Y:S01]  /*10d0*/  ULOP3.LUT UR12, URZ, UR9, URZ, 0x33, !UPT ;  /* 0x000000093f0c7292 */ /* 0x000fe2000f8e333f */
[----:B------:R-:W-:Y:S01]  /*10e0*/  ULDC UR29, c[0x0][0x648] ;  /* 0x00019200001d7ab9 */ /* 0x000fe20000000800 */
[----:B------:R-:W-:Y:S01]  /*10f0*/  ULDC UR30, c[0x0][0x638] ;  /* 0x00018e00001e7ab9 */ /* 0x000fe20000000800 */
[----:B------:R-:W-:Y:S01]  /*1100*/  UMOV UR31, 0x1 ;  /* 0x00000001001f7882 */ /* 0x000fe20000000000 */
[----:B------:R-:W-:-:S04]  /*1110*/  UMOV UR9, UR33 ;  /* 0x0000002100097c82 */ /* 0x000fc80008000000 */
[----:B------:R-:W-:Y:S05]  /*1120*/  @!P1 BRA `(.L_x_13) ;  /* 0x0000000000309947 */ /* 0x000fea0003800000 */
[----:B------:R-:W-:Y:S02]  /*1130*/  ULDC UR9, c[0x0][0x64c] ;  /* 0x0001930000097ab9 */ /* 0x000fe40000000800 */
        /* <DEDUP_REMOVED lines=8> */
[----:B------:R-:W-:-:S07]  /*11c0*/  UIMAD.WIDE.U32.X UR10, UR19, UR11, UR24, UP1 ;  /* 0x0000000b130a72a5 */ /* 0x000fce00088e0418 */
[----:B------:R-:W-:Y:S01]  /*11d0*/  UMOV UR9, UR10 ;  /* 0x0000000a00097c82 */ /* 0x000fe20008000000 */
[----:B------:R-:W-:-:S05]  /*11e0*/  UMOV UR14, UR11 ;  /* 0x0000000b000e7c82 */ /* 0x000fca0008000000 */
.L_x_13:
[----:B------:R-:W-:Y:S01]  /*11f0*/  USHF.R.U64 UR10, UR9, UR29, UR14 ;  /* 0x0000001d090a7299 */ /* 0x000fe2000800120e */
[----:B------:R-:W-:Y:S01]  /*1200*/  IMAD.MOV.U32 R11, RZ, RZ, 0x1 ;  /* 0x00000001ff0b7424 */ /* 0x000fe200078e00ff */
[----:B------:R-:W-:Y:S01]  /*1210*/  USHF.L.U32 UR9, UR31, UR28, URZ ;  /* 0x0000001c1f097299 */ /* 0x000fe2000800063f */
[----:B------:R-:W-:Y:S01]  /*1220*/  IMAD.U32 R0, RZ, RZ, UR4 ;  /* 0x00000004ff007e24 */ /* 0x000fe2000f8e00ff */
[----:B------:R-:W-:Y:S02]  /*1230*/  ULOP3.LUT UR12, UR32, UR12, URZ, 0xc0, !UPT ;  /* 0x0000000c200c7292 */ /* 0x000fe4000f8ec03f */
[----:B------:R-:W-:Y:S02]  /*1240*/  UIADD3 UR11, -UR10, URZ, URZ ;  /* 0x0000003f0a0b7290 */ /* 0x000fe4000fffe13f */
[----:B------:R-:W-:Y:S02]  /*1250*/  UIMAD UR12, UR9, UR10, UR12 ;  /* 0x0000000a090c72a4 */ /* 0x000fe4000f8e020c */
[----:B------:R-:W-:-:S02]  /*1260*/  ULOP3.LUT UR26, UR27, UR26, URZ, 0xc0, !UPT ;  /* 0x0000001a1b1a7292 */ /* 0x000fc4000f8ec03f */
[----:B------:R-:W-:Y:S01]  /*1270*/  UIMAD UR9, UR11, UR30, UR33 ;  /* 0x0000001e0b0972a4 */ /* 0x000fe2000f8e0221 */
[----:B------:R-:W-:Y:S02]  /*1280*/  ULDC UR10, c[0x0][0x610] ;  /* 0x00018400000a7ab9 */ /* 0x000fe40000000800 */
[----:B------:R-:W-:Y:S02]  /*1290*/  UIMAD UR8, UR12, UR10, UR8 ;  /* 0x0000000a0c0872a4 */ /* 0x000fe4000f8e0208 */
[----:B------:R-:W-:-:S04]  /*12a0*/  UIMAD UR9, UR9, UR5, UR26 ;  /* 0x00000005090972a4 */ /* 0x000fc8000f8e021a */
[----:B------:R-:W-:Y:S02]  /*12b0*/  USEL UR5, UR9, UR8, !UP2 ;  /* 0x0000000809057287 */ /* 0x000fe4000d000000 */
[----:B------:R-:W-:-:S04]  /*12c0*/  USEL UR8, UR8, UR9, !UP2 ;  /* 0x0000000908087287 */ /* 0x000fc8000d000000 */
[----:B------:R-:W-:Y:S02]  /*12d0*/  IMAD.U32 R4, RZ, RZ, UR5 ;  /* 0x00000005ff047e24 */ /* 0x000fe4000f8e00ff */
[----:B------:R-:W-:-:S07]  /*12e0*/  IMAD.U32 R5, RZ, RZ, UR8 ;  /* 0x00000008ff057e24 */ /* 0x000fce000f8e00ff */
.L_x_11:
[----:B------:R-:W-:Y:S05]  /*12f0*/  @!P2 BRA `(.L_x_14) ;  /* 0x00000000000ca947 */ /* 0x000fea0003800000 */
[----:B------:R-:W-:Y:S01]  /*1300*/  UCGABAR_WAIT ;  /* 0x0000000000007dc7 */ /* 0x000fe20008000000 */
[----:B------:R-:W-:Y:S01]  /*1310*/  CCTL.IVALL ;  /* 0x00000000ff00798f */ /* 0x000fe20002000000 */
[----:B------:R-:W-:Y:S05]  /*1320*/  BRA `(.L_x_15) ;  /* 0x0000000000047947 */ /* 0x000fea0003800000 */
.L_x_14:
[----:B------:R-:W-:Y:S06]  /*1330*/  BAR.SYNC.DEFER_BLOCKING 0x0 ;  /* 0x0000000000007b1d */ /* 0x000fec0000010000 */
.L_x_15:
[----:B------:R-:W-:Y:S02]  /*1340*/  ULDC UR4, c[0x0][0x28c] ;  /* 0x0000a30000047ab9 */ /* 0x000fe40000000800 */
[----:B------:R-:W-:-:S04]  /*1350*/  UIADD3 UR4, UR4, 0x3f, URZ ;  /* 0x0000003f04047890 */ /* 0x000fc8000fffe03f */
[----:B------:R-:W-:-:S04]  /*1360*/  USHF.R.S32.HI UR5, URZ, 0x1f, UR4 ;  /* 0x0000001f3f057899 */ /* 0x000fc80008011404 */
[----:B------:R-:W-:-:S04]  /*1370*/  ULEA.HI UR5, UR5, UR4, URZ, 0x6 ;  /* 0x0000000405057291 */ /* 0x000fc8000f8f303f */
[----:B------:R-:W-:Y:S01]  /*1380*/  USHF.R.S32.HI UR14, URZ, 0x6, UR5 ;  /* 0x000000063f0e7899 */ /* 0x000fe20008011405 */
[----:B------:R-:W-:Y:S11]  /*1390*/  @!P3 BRA `(.L_x_16) ;  /* 0x0000006c00b4b947 */ /* 0x000ff60003800000 */
[----:B------:R-:W-:-:S06]  /*13a0*/  UISETP.GT.U32.AND UP1, UPT, UR18, 0x1, UPT ;  /* 0x000000011200788c */ /* 0x000fcc000bf24070 */
[----:B------:R-:W-:-:S13]  /*13b0*/  PLOP3.LUT P1, PT, PT, PT, UP1, 0x80, 0x0 ;  /* 0x000000000000781c */ /* 0x000fda0003f2f018 */
[----:B------:R-:W-:Y:S05]  /*13c0*/  @P1 EXIT ;  /* 0x000000000000194d */ /* 0x000fea0003800000 */
.L_x_17:
[----:B------:R-:W-:-:S08]  /*13d0*/  NOP ;  /* 0x0000000000007918 */ /* 0x000fd00000000000 */
[----:B------:R-:W0:Y:S02]  /*13e0*/  USETMAXREG.TRY_ALLOC.CTAPOOL UP1, 0xe8 ;  /* 0x000000e8000079c8 */ /* 0x000e240008020600 */
[----:B0-----:R-:W-:-:S13]  /*13f0*/  PLOP3.LUT P1, PT, PT, PT, UP1, 0x80, 0x0 ;  /* 0x000000000000781c */ /* 0x001fda0003f2f018 */
[----:B------:R-:W-:Y:S05]  /*1400*/  @!P1 BRA `(.L_x_17) ;  /* 0xfffffffc00f09947 */ /* 0x000fea000383ffff */
[----:B------:R-:W-:-:S13]  /*1410*/  LOP3.LUT P1, RZ, R11, 0xff, RZ, 0xc0, !PT ;  /* 0x000000ff0bff7812 */ /* 0x000fda000782c0ff */
[----:B------:R-:W-:Y:S05]  /*1420*/  @!P1 EXIT ;  /* 0x000000000000994d */ /* 0x000fea0003800000 */
[----:B------:R-:W0:Y:S01]  /*1430*/  S2UR UR5, SR_CgaCtaId ;  /* 0x00000000000579c3 */ /* 0x000e220000008800 */
[CC--:B------:R-:W-:Y:S01]  /*1440*/  LEA.HI R8, R12.reuse, R9.reuse, RZ, 0x2 ;  /* 0x000000090c087211 */ /* 0x0c0fe200078f10ff */
[----:B------:R-:W-:Y:S01]  /*1450*/  UMOV UR8, 0x400 ;  /* 0x0000040000087882 */ /* 0x000fe20000000000 */
[----:B------:R-:W-:Y:S01]  /*1460*/  LEA.HI R15, R12, R9, RZ, 0x5 ;  /* 0x000000090c0f7211 */ /* 0x000fe200078f28ff */
[----:B------:R-:W-:Y:S01]  /*1470*/  VIADD R12, R14, 0xffffffff ;  /* 0xffffffff0e0c7836 */ /* 0x000fe20000000000 */
[--C-:B------:R-:W-:Y:S01]  /*1480*/  SHF.R.S32.HI R13, RZ, 0x2, R8.reuse ;  /* 0x00000002ff0d7819 */ /* 0x100fe20000011408 */
[----:B------:R-:W-:Y:S01]  /*1490*/  USHF.R.U32.HI UR4, URZ, 0x2, UR14 ;  /* 0x000000023f047899 */ /* 0x000fe2000801160e */
[----:B------:R-:W-:Y:S01]  /*14a0*/  SHF.R.S32.HI R16, RZ, 0x1f, R8 ;  /* 0x0000001fff107819 */ /* 0x000fe20000011408 */
[----:B------:R-:W-:Y:S01]  /*14b0*/  ULOP3.LUT UR9, UR14, 0x3, URZ, 0xc0, !UPT ;  /* 0x000000030e097892 */ /* 0x000fe2000f8ec03f */
[----:B------:R-:W-:Y:S01]  /*14c0*/  LOP3.LUT R8, R8, 0xfffffffc, RZ, 0xc0, !PT ;  /* 0xfffffffc08087812 */ /* 0x000fe200078ec0ff */
[----:B------:R-:W-:Y:S01]  /*14d0*/  UISETP.LT.AND UP1, UPT, UR14, 0x1, UPT ;  /* 0x000000010e00788c */ /* 0x000fe2000bf21270 */
[----:B------:R-:W-:Y:S01]  /*14e0*/  LEA.HI R16, R16, R13, RZ, 0x3 ;  /* 0x0000000d10107211 */ /* 0x000fe200078f18ff */
[----:B------:R-:W-:Y:S01]  /*14f0*/  ULOP3.LUT UR4, UR4, 0x1, URZ, 0xc0, !UPT ;  /* 0x0000000104047892 */ /* 0x000fe2000f8ec03f */
[----:B------:R-:W-:Y:S01]  /*1500*/  ISETP.NE.AND P1, PT, R12, RZ, PT ;  /* 0x000000ff0c00720c */ /* 0x000fe20003f25270 */
[----:B------:R-:W-:Y:S01]  /*1510*/  IMAD.IADD R11, R9, 0x1, -R8 ;  /* 0x00000001090b7824 */ /* 0x000fe200078e0a08 */
[----:B------:R-:W-:Y:S01]  /*1520*/  LOP3.LUT R16, R16, 0xfffffff8, RZ, 0xc0, !PT ;  /* 0xfffffff810107812 */ /* 0x000fe200078ec0ff */
[----:B------:R-:W-:Y:S01]  /*1530*/  IMAD.SHL.U32 R12, R12, 0x8, RZ ;  /* 0x000000080c0c7824 */ /* 0x000fe200078e00ff */
[----:B------:R-:W-:Y:S01]  /*1540*/  SHF.R.S32.HI R15, RZ, 0x5, R15 ;  /* 0x00000005ff0f7819 */ /* 0x000fe2000001140f */
[----:B------:R-:W-:Y:S01]  /*1550*/  ULDC UR6, c[0x0][0x284] ;  /* 0x0000a10000067ab9 */ /* 0x000fe20000000800 */
[----:B------:R-:W-:Y:S01]  /*1560*/  USEL UR9, UR9, URZ, !UP0 ;  /* 0x0000003f09097287 */ /* 0x000fe2000c000000 */
[----:B------:R-:W-:Y:S01]  /*1570*/  IMAD.IADD R8, R13, 0x1, -R16 ;  /* 0x000000010d087824 */ /* 0x000fe200078e0a10 */
[----:B------:R-:W-:Y:S01]  /*1580*/  LOP3.LUT R12, R12, 0x8, RZ, 0xc0, !PT ;  /* 0x000000080c0c7812 */ /* 0x000fe200078ec0ff */
[----:B------:R-:W-:Y:S01]  /*1590*/  USEL UR10, UR14, 0x1, UP1 ;  /* 0x000000010e0a7887 */ /* 0x000fe20008800000 */
[----:B------:R-:W-:Y:S01]  /*15a0*/  SEL R146, RZ, 0x1, P1 ;  /* 0x00000001ff927807 */ /* 0x000fe20000800000 */
[----:B0-----:R-:W-:Y:S01]  /*15b0*/  ULEA UR8, UR5, UR8, 0x18 ;  /* 0x0000000805087291 */ /* 0x001fe2000f8ec03f */
[--C-:B------:R-:W-:Y:S01]  /*15c0*/  SHF.R.S32.HI R9, RZ, 0x1f, R8.reuse ;  /* 0x0000001fff097819 */ /* 0x100fe20000011408 */
[C-C-:B------:R-:W-:Y:S01]  /*15d0*/  IMAD R16, R15.reuse, -0x10, -R8.reuse ;  /* 0xfffffff00f107824 */ /* 0x140fe200078e0a08 */
[----:B------:R-:W-:Y:S01]  /*15e0*/  UISETP.EQ.U32.AND UP0, UPT, UR4, 0x1, !UP0 ;  /* 0x000000010400788c */ /* 0x000fe2000c702070 */
[C---:B------:R-:W-:Y:S01]  /*15f0*/  LOP3.LUT R147, R12.reuse, 0x8, RZ, 0x3c, !PT ;  /* 0x000000080c937812 */ /* 0x040fe200078e3cff */
[----:B------:R-:W-:Y:S01]  /*1600*/  UIADD3 UR31, UR8, 0x50, URZ ;  /* 0x00000050081f7890 */ /* 0x000fe2000fffe03f */
[----:B------:R-:W-:Y:S01]  /*1610*/  IMAD.WIDE R8, R15, 0x10, R8 ;  /* 0x000000100f087825 */ /* 0x000fe200078e0208 */
[----:B------:R-:W-:Y:S01]  /*1620*/  LOP3.LUT R15, R12, 0x18, RZ, 0x3c, !PT ;  /* 0x000000180c0f7812 */ /* 0x000fe200078e3cff */
[----:B------:R-:W-:-:S02]  /*1630*/  ULOP3.LUT UR25, UR7, 0x1, URZ, 0xfc, !UPT ;  /* 0x0000000107197892 */ /* 0x000fc4000f8efc3f */
[----:B------:R-:W-:Y:S01]  /*1640*/  VIADD R16, R16, UR6 ;  /* 0x0000000610107c36 */ /* 0x000fe20008000000 */
[----:B------:R-:W-:Y:S01]  /*1650*/  LEA R14, R14, UR31, 0x3 ;  /* 0x0000001f0e0e7c11 */ /* 0x000fe2000f8e18ff */
[----:B------:R-:W-:Y:S02]  /*1660*/  USHF.L.U32 UR30, UR14, 0x1, URZ ;  /* 0x000000010e1e7899 */ /* 0x000fe4000800063f */
[----:B------:R-:W-:Y:S02]  /*1670*/  UIADD3 UR10, -UR10, UR14, URZ ;  /* 0x0000000e0a0a7290 */ /* 0x000fe4000fffe13f */
[----:B------:R-:W-:-:S12]  /*1680*/  USEL UR11, URZ, 0x1, !UP0 ;  /* 0x000000013f0b7887 */ /* 0x000fd8000c000000 */
.L_x_172:
[----:B---3--:R-:W-:Y:S01]  /*1690*/  SHF.L.U32 R13, R146, 0x1f, RZ ;  /* 0x0000001f920d7819 */ /* 0x008fe200000006ff */
[----:B0-----:R-:W0:Y:S01]  /*16a0*/  LDC R12, c[0x0][0x28c] ;  /* 0x0000a300ff0c7b82 */ /* 0x001e220000000800 */
[----:B------:R-:W-:Y:S01]  /*16b0*/  UMOV UR4, URZ ;  /* 0x0000003f00047c82 */ /* 0x000fe20008000000 */
[----:B------:R-:W-:Y:S01]  /*16c0*/  UMOV UR12, UR9 ;  /* 0x00000009000c7c82 */ /* 0x000fe20008000000 */
[----:B-1----:R-:W1:Y:S01]  /*16d0*/  SYNCS.PHASECHK.TRANS64.TRYWAIT P1, [R14+URZ+-0x8], R13 ;  /* 0xfffff80d0e0075a7 */ /* 0x002e62000802017f */
[----:B0-----:R-:W-:Y:S01]  /*16e0*/  ISETP.GE.AND P2, PT, R12, 0x1, PT ;  /* 0x000000010c00780c */ /* 0x001fe20003f46270 */
[----:B-1----:R-:W-:-:S12]  /*16f0*/  @!P1 BRA `(.L_x_18) ;  /* 0x0000007800e49947 */ /* 0x002fd80003800000 */
.L_x_194:
[----:B------:R-:W-:Y:S01]  /*1700*/  UMOV UR5, URZ ;  /* 0x0000003f00057c82 */ /* 0x000fe20008000000 */
[----:B------:R-:W-:Y:S01]  /*1710*/  UMOV UR6, URZ ;  /* 0x0000003f00067c82 */ /* 0x000fe20008000000 */
[----:B------:R-:W-:Y:S02]  /*1720*/  CS2R R20, SRZ ;  /* 0x0000000000147805 */ /* 0x000fe4000001ff00 */
[----:B------:R-:W-:Y:S01]  /*1730*/  CS2R R18, SRZ ;  /* 0x0000000000127805 */ /* 0x000fe2000001ff00 */
[----:B------:R-:W-:Y:S01]  /*1740*/  IMAD.MOV.U32 R17, RZ, RZ, RZ ;  /* 0x000000ffff117224 */ /* 0x000fe200078e00ff */
[----:B------:R-:W-:Y:S02]  /*1750*/  CS2R R22, SRZ ;  /* 0x0000000000167805 */ /* 0x000fe4000001ff00 */
[----:B------:R-:W-:Y:S02]  /*1760*/  CS2R R88, SRZ ;  /* 0x0000000000587805 */ /* 0x000fe4000001ff00 */
[----:B------:R-:W-:-:S02]  /*1770*/  CS2R R92, SRZ ;  /* 0x00000000005c7805 */ /* 0x000fc4000001ff00 */
[----:B------:R-:W-:Y:S02]  /*1780*/  CS2R R90, SRZ ;  /* 0x00000000005a7805 */ /* 0x000fe4000001ff00 */
[----:B------:R-:W-:Y:S02]  /*1790*/  CS2R R94, SRZ ;  /* 0x00000000005e7805 */ /* 0x000fe4000001ff00 */
[----:B------:R-:W-:Y:S02]  /*17a0*/  CS2R R96, SRZ ;  /* 0x0000000000607805 */ /* 0x000fe4000001ff00 */
        /* <DEDUP_REMOVED lines=22> */
[----:B------:R-:W-:Y:S01]  /*1910*/  CS2R R142, SRZ ;  /* 0x00000000008e7805 */ /* 0x000fe2000001ff00 */
[----:B------:R-:W-:Y:S01]  /*1920*/  IMAD.MOV.U32 R144, RZ, RZ, RZ ;  /* 0x000000ffff907224 */ /* 0x000fe200078e00ff */
[----:B------:R-:W-:Y:S01]  /*1930*/  CS2R R24, SRZ ;  /* 0x0000000000187805 */ /* 0x000fe2000001ff00 */
[----:B------:R-:W-:Y:S01]  /*1940*/  IMAD.U32 R149, RZ, RZ, UR11 ;  /* 0x0000000bff957e24 */ /* 0x000fe2000f8e00ff */
        /* <DEDUP_REMOVED lines=30> */
[----:B------:R-:W-:Y:S01]  /*1b30*/  CS2R R86, SRZ ;  /* 0x0000000000567805 */ /* 0x000fe2000001ff00 */
[----:B------:R-:W-:Y:S06]  /*1b40*/  @!P2 BRA `(.L_x_19) ;  /* 0x000000080040a947 */ /* 0x000fec0003800000 */
[----:B------:R-:W-:-:S06]  /*1b50*/  UISETP.NE.AND UP0, UPT, UR25, 0x3, UPT ;  /* 0x000000031900788c */ /* 0x000fcc000bf05270 */
[----:B------:R-:W-:-:S13]  /*1b60*/  PLOP3.LUT P2, PT, PT, PT, UP0, 0x80, 0x0 ;  /* 0x000000000000781c */ /* 0x000fda0003f4f008 */
[----:B------:R-:W-:Y:S05]  /*1b70*/  @!P2 BRA `(.L_x_20) ;  /* 0x000000000004a947 */ /* 0x000fea0003800000 */
[----:B------:R-:W-:Y:S01]  /*1b80*/  BPT.TRAP 0x1 ;  /* 0x000000040000795c */ /* 0x000fe20000300000 */
.L_x_20:
[----:B------:R-:W-:Y:S01]  /*1b90*/  ULEA UR4, UR9, UR8, 0x3 ;  /* 0x0000000809047291 */ /* 0x000fe2000f8e183f */
[----:B------:R-:W-:-:S05]  /*1ba0*/  IMAD.U32 R12, RZ, RZ, UR11 ;  /* 0x0000000bff0c7e24 */ /* 0x000fca000f8e00ff */
[----:B------:R-:W-:-:S04]  /*1bb0*/  SHF.L.U32 R12, R12, 0x1f, RZ ;  /* 0x0000001f0c0c7819 */ /* 0x000fc800000006ff */
[----:B------:R1:W3:Y:S01]  /*1bc0*/  SYNCS.PHASECHK.TRANS64.TRYWAIT P1, [UR4], R12 ;  /* 0x0000000cff0075a7 */ /* 0x0002e20008020144 */
[----:B------:R-:W-:Y:S05]  /*1bd0*/  @!P2 BRA `(.L_x_21) ;  /* 0x000000000004a947 */ /* 0x000fea0003800000 */
[----:B------:R-:W-:Y:S01]  /*1be0*/  BPT.TRAP 0x1 ;  /* 0x000000040000795c */ /* 0x000fe20000300000 */
.L_x_21:
[----:B---3--:R-:W-:Y:S05]  /*1bf0*/  @P1 BRA `(.L_x_22) ;  /* 0x0000000000081947 */ /* 0x008fea0003800000 */
[----:B------:R-:W3:Y:S02]  /*1c00*/  SYNCS.PHASECHK.TRANS64.TRYWAIT P1, [UR4], R12 ;  /* 0x0000000cff0075a7 */ /* 0x000ee40008020144 */
[----:B---3--:R-:W-:Y:S05]  /*1c10*/  @!P1 BRA `(.L_x_23) ;  /* 0x0000007400b09947 */ /* 0x008fea0003800000 */
.L_x_22:
[----:B------:R-:W-:Y:S01]  /*1c20*/  UIADD3 UR4, UR8, 0x180, URZ ;  /* 0x0000018008047890 */ /* 0x000fe2000fffe03f */
[----:B------:R-:W-:Y:S01]  /*1c30*/  WARPGROUP.ARRIVE ;  /* 0x00000000000079c5 */ /* 0x000fe20000000000 */
[----:B------:R-:W-:Y:S01]  /*1c40*/  UIADD3 UR5, UR8, 0x4180, URZ ;  /* 0x0000418008057890 */ /* 0x000fe2000fffe03f */
[----:B------:R-:W-:Y:S01]  /*1c50*/  CS2R R20, SRZ ;  /* 0x0000000000147805 */ /* 0x000fe2000001ff00 */
[----:B------:R-:W-:Y:S01]  /*1c60*/  USHF.R.U32.HI UR4, URZ, 0x4, UR4 ;  /* 0x000000043f047899 */ /* 0x000fe20008011604 */
[----:B------:R-:W-:Y:S01]  /*1c70*/  CS2R R18, SRZ ;  /* 0x0000000000127805 */ /* 0x000fe2000001ff00 */
[----:B------:R-:W-:Y:S01]  /*1c80*/  USHF.R.U32.HI UR5, URZ, 0x4, UR5 ;  /* 0x000000043f057899 */ /* 0x000fe20008011605 */
[----:B------:R-:W-:Y:S01]  /*1c90*/  IMAD.MOV.U32 R17, RZ, RZ, RZ ;  /* 0x000000ffff117224 */ /* 0x000fe200078e00ff */
[----:B------:R-:W-:Y:S01]  /*1ca0*/  ULOP3.LUT UR4, UR4, 0x3fff, URZ, 0xc0, !UPT ;  /* 0x00003fff04047892 */ /* 0x000fe2000f8ec03f */
[----:B------:R-:W-:Y:S01]  /*1cb0*/  CS2R R22, SRZ ;  /* 0x0000000000167805 */ /* 0x000fe2000001ff00 */
[----:B------:R-:W-:Y:S01]  /*1cc0*/  ULOP3.LUT UR5, UR5, 0x3fff, URZ, 0xc0, !UPT ;  /* 0x00003fff05057892 */ /* 0x000fe2000f8ec03f */
[----:B------:R-:W-:Y:S01]  /*1cd0*/  CS2R R88, SRZ ;  /* 0x0000000000587805 */ /* 0x000fe2000001ff00 */
[----:B------:R-:W-:Y:S01]  /*1ce0*/  ULOP3.LUT UR4, UR4, 0x10000, URZ, 0xfc, !UPT ;  /* 0x0001000004047892 */ /* 0x000fe2000f8efc3f */
[----:B------:R-:W-:Y:S01]  /*1cf0*/  CS2R R92, SRZ ;  /* 0x00000000005c7805 */ /* 0x000fe2000001ff00 */
[----:B------:R-:W-:Y:S01]  /*1d00*/  ULOP3.LUT UR5, UR5, 0x10000, URZ, 0xfc, !UPT ;  /* 0x0001000005057892 */ /* 0x000fe2000f8efc3f */
[----:B------:R-:W-:Y:S01]  /*1d10*/  CS2R R90, SRZ ;  /* 0x00000000005a7805 */ /* 0x000fe2000001ff00 */
[----:B------:R-:W-:Y:S01]  /*1d20*/  ULEA UR16, UR9, UR4, 0x8 ;  /* 0x0000000409107291 */ /* 0x000fe2000f8e403f */
[----:B------:R-:W-:Y:S01]  /*1d30*/  CS2R R94, SRZ ;  /* 0x00000000005e7805 */ /* 0x000fe2000001ff00 */
[----:B------:R-:W-:Y:S01]  /*1d40*/  ULEA UR18, UR9, UR5, 0x9 ;  /* 0x0000000509127291 */ /* 0x000fe2000f8e483f */
[----:B------:R-:W-:Y:S01]  /*1d50*/  CS2R R96, SRZ ;  /* 0x0000000000607805 */ /* 0x000fe2000001ff00 */
[----:B------:R-:W-:Y:S01]  /*1d60*/  UMOV UR17, 0x80000020 ;  /* 0x8000002000117882 */ /* 0x000fe20000000000 */
[----:B------:R-:W-:Y:S01]  /*1d70*/  UMOV UR19, 0x80000020 ;  /* 0x8000002000137882 */ /* 0x000fe20000000000 */
[----:B------:R-:W-:Y:S01]  /*1d80*/  ULDC UR5, c[0x0][0x50c] ;  /* 0x0001430000057ab9 */ /* 0x000fe20000000800 */
[----:B------:R-:W-:Y:S01]  /*1d90*/  UMOV UR4, 0x2 ;  /* 0x0000000200047882 */ /* 0x000fe20000000000 */
[----:B------:R-:W-:Y:S01]  /*1da0*/  UISETP.NE.AND UP0, UPT, UR5, 0x2, UPT ;  /* 0x000000020500788c */ /* 0x000fe2000bf05270 */
[----:B------:R-:W-:-:S02]  /*1db0*/  CS2R R98, SRZ ;  /* 0x0000000000627805 */ /* 0x000fc4000001ff00 */
[----:B------:R-:W-:Y:S01]  /*1dc0*/  CS2R R100, SRZ ;  /* 0x0000000000647805 */ /* 0x000fe2000001ff00 */
[----:B------:R-:W-:Y:S01]  /*1dd0*/  QGMMA.64x128x32.F32.E5M2.E5M2 R24, gdesc[UR16], RZ, !UPT ;  /* 0x01e00000101879f3 */ /* 0x000fe2000c7038ff */
[----:B------:R-:W-:Y:S01]  /*1de0*/  USEL UR5, URZ, 0x1, UP0 ;  /* 0x000000013f057887 */ /* 0x000fe20008000000 */
[----:B------:R-:W-:Y:S01]  /*1df0*/  CS2R R102, SRZ ;  /* 0x0000000000667805 */ /* 0x000fe2000001ff00 */
[----:B------:R-:W-:Y:S01]  /*1e00*/  UIADD3 UR16, UR16, 0x2, URZ ;  /* 0x0000000210107890 */ /* 0x000fe2000fffe03f */
[----:B------:R-:W-:Y:S01]  /*1e10*/  CS2R R104, SRZ ;  /* 0x0000000000687805 */ /* 0x000fe2000001ff00 */
[----:B------:R-:W-:Y:S01]  /*1e20*/  UIADD3 UR18, UR18, 0x2, URZ ;  /* 0x0000000212127890 */ /* 0x000fe2000fffe03f */
[----:B------:R-:W-:Y:S02]  /*1e30*/  CS2R R106, SRZ ;  /* 0x00000000006a7805 */ /* 0x000fe4000001ff00 */
[----:B------:R-:W-:Y:S01]  /*1e40*/  ISETP.NE.AND P1, PT, RZ, UR5, PT ;  /* 0x00000005ff007c0c */ /* 0x000fe2000bf25270 */
[----:B------:R-:W-:Y:S01]  /*1e50*/  UMOV UR17, 0x80000020 ;  /* 0x8000002000117882 */ /* 0x000fe20000000000 */
[----:B------:R-:W-:Y:S01]  /*1e60*/  UMOV UR19, 0x80000020 ;  /* 0x8000002000137882 */ /* 0x000fe20000000000 */
        /* <DEDUP_REMOVED lines=17> */
[----:B------:R-:W-:Y:S01]  /*1f80*/  CS2R R142, SRZ ;  /* 0x00000000008e7805 */ /* 0x000fe2000001ff00 */
[----:B------:R-:W-:Y:S01]  /*1f90*/  IMAD.MOV.U32 R144, RZ, RZ, RZ ;  /* 0x000000ffff907224 */ /* 0x000fe200078e00ff */
[----:B------:R-:W-:Y:S01]  /*1fa0*/  QGMMA.64x128x32.F32.E5M2.E5M2 R24, gdesc[UR16], R24, gsb0 ;  /* 0x01e00000101879f3 */ /* 0x000fe20008003818 */
[----:B------:R-:W-:Y:S05]  /*1fb0*/  @!P1 BRA `(.L_x_24) ;  /* 0x0000000400089947 */ /* 0x000fea0003800000 */
[----:B------:R-:W-:Y:S02]  /*1fc0*/  WARPGROUP.DEPBAR.LE gsb0, 0x0 ;  /* 0x00008000000079c5 */ /* 0x000fe40000010000 */
[----:B------:R-:W-:-:S01]  /*1fd0*/  FADD R143, RZ, R24 ;  /* 0x00000018ff8f7221 */ /* 0x000fc20000000000 */
[----:B------:R-:W-:Y:S01]  /*1fe0*/  FADD R144, RZ, R25 ;  /* 0x00000019ff907221 */ /* 0x000fe20000000000 */
        /* <DEDUP_REMOVED lines=62> */
[----:B------:R-:W-:-:S06]  /*23d0*/  UMOV UR4, URZ ;  /* 0x0000003f00047c82 */ /* 0x000fcc0008000000 */
.L_x_24:
[----:B------:R-:W-:-:S04]  /*23e0*/  UIADD3 UR12, UR9, 0x1, URZ ;  /* 0x00000001090c7890 */ /* 0x000fc8000fffe03f */
[----:B------:R-:W-:-:S04]  /*23f0*/  UISETP.NE.AND UP0, UPT, UR12, 0x4, UPT ;  /* 0x000000040c00788c */ /* 0x000fc8000bf05270 */
[----:B------:R-:W-:Y:S02]  /*2400*/  USEL UR6, URZ, 0x1, UP0 ;  /* 0x000000013f067887 */ /* 0x000fe40008000000 */
[----:B------:R-:W-:Y:S02]  /*2410*/  USEL UR12, UR12, URZ, UP0 ;  /* 0x0000003f0c0c7287 */ /* 0x000fe40008000000 */
[----:B------:R-:W-:-:S06]  /*2420*/  ULOP3.LUT UR6, UR11, UR6, URZ, 0x3c, !UPT ;  /* 0x000000060b067292 */ /* 0x000fcc000f8e3c3f */
[----:B------:R-:W-:Y:S01]  /*2430*/  IMAD.U32 R149, RZ, RZ, UR6 ;  /* 0x00000006ff957e24 */ /* 0x000fe2000f8e00ff */
[----:B------:R-:W-:-:S06]  /*2440*/  UMOV UR6, 0x1 ;  /* 0x0000000100067882 */ /* 0x000fcc0000000000 */
.L_x_19:
[----:B------:R-:W-:-:S06]  /*2450*/  UISETP.GE.AND UP0, UPT, UR10, 0x1, UPT ;  /* 0x000000010a00788c */ /* 0x000fcc000bf06270 */
[----:B------:R-:W-:-:S13]  /*2460*/  PLOP3.LUT P1, PT, PT, PT, UP0, 0x80, 0x0 ;  /* 0x000000000000781c */ /* 0x000fda0003f2f008 */
[----:B------:R-:W-:Y:S05]  /*2470*/  @!P1 BRA `(.L_x_25) ;  /* 0x00000008000c9947 */ /* 0x000fea0003800000 */
[----:B01----:R-:W-:Y:S01]  /*2480*/  IMAD.U32 R12, RZ, RZ, UR10 ;  /* 0x0000000aff0c7e24 */ /* 0x003fe2000f8e00ff */
[----:B------:R-:W-:Y:S01]  /*2490*/  ULDC UR24, c[0x0][0x50c] ;  /* 0x0001430000187ab9 */ /* 0x000fe20000000800 */
[----:B------:R-:W-:-:S07]  /*24a0*/  IMAD.U32 R13, RZ, RZ, UR9 ;  /* 0x00000009ff0d7e24 */ /* 0x000fce000f8e00ff */
.L_x_33:
[----:B------:R-:W-:-:S06]  /*24b0*/  UISETP.NE.AND UP0, UPT, UR25, 0x3, UPT ;  /* 0x000000031900788c */ /* 0x000fcc000bf05270 */
[----:B------:R-:W-:-:S13]  /*24c0*/  PLOP3.LUT P2, PT, PT, PT, UP0, 0x80, 0x0 ;  /* 0x000000000000781c */ /* 0x000fda0003f4f008 */
[----:B0-----:R-:W-:Y:S05]  /*24d0*/  @!P2 BRA `(.L_x_26) ;  /* 0x000000000004a947 */ /* 0x001fea0003800000 */
[----:B------:R-:W-:Y:S01]  /*24e0*/  BPT.TRAP 0x1 ;  /* 0x000000040000795c */ /* 0x000fe20000300000 */
.L_x_26:
[----:B------:R-:W-:Y:S01]  /*24f0*/  ULEA UR15, UR12, UR8, 0x3 ;  /* 0x000000080c0f7291 */ /* 0x000fe2000f8e183f */
[----:B------:R-:W-:-:S08]  /*2500*/  SHF.L.U32 R145, R149, 0x1f, RZ ;  /* 0x0000001f95917819 */ /* 0x000fd000000006ff */
[----:B------:R0:W1:Y:S01]  /*2510*/  SYNCS.PHASECHK.TRANS64.TRYWAIT P1, [UR15], R145 ;  /* 0x00000091ff0075a7 */ /* 0x000062000802014f */
[----:B------:R-:W-:Y:S05]  /*2520*/  @!P2 BRA `(.L_x_27) ;  /* 0x000000000004a947 */ /* 0x000fea0003800000 */
[----:B------:R-:W-:Y:S01]  /*2530*/  BPT.TRAP 0x1 ;  /* 0x000000040000795c */ /* 0x000fe20000300000 */
.L_x_27:
[----:B-1----:R-:W-:Y:S05]  /*2540*/  @P1 BRA `(.L_x_28) ;  /* 0x0000000000081947 */ /* 0x002fea0003800000 */
[----:B------:R-:W1:Y:S02]  /*2550*/  SYNCS.PHASECHK.TRANS64.TRYWAIT P1, [UR15], R145 ;  /* 0x00000091ff0075a7 */ /* 0x000e64000802014f */
[----:B-1----:R-:W-:Y:S05]  /*2560*/  @!P1 BRA `(.L_x_29) ;  /* 0x0000006c00749947 */ /* 0x002fea0003800000 */
.L_x_28:
[----:B------:R-:W-:Y:S01]  /*2570*/  UIADD3 UR15, UR8, 0x180, URZ ;  /* 0x00000180080f7890 */ /* 0x000fe2000fffe03f */
[----:B------:R-:W-:Y:S01]  /*2580*/  WARPGROUP.ARRIVE ;  /* 0x00000000000079c5 */ /* 0x000fe20000000000 */
[----:B------:R-:W-:Y:S02]  /*2590*/  UIADD3 UR16, UR8, 0x4180, URZ ;  /* 0x0000418008107890 */ /* 0x000fe4000fffe03f */
[----:B------:R-:W-:Y:S02]  /*25a0*/  USHF.R.U32.HI UR15, URZ, 0x4, UR15 ;  /* 0x000000043f0f7899 */ /* 0x000fe4000801160f */
[----:B------:R-:W-:Y:S02]  /*25b0*/  USHF.R.U32.HI UR16, URZ, 0x4, UR16 ;  /* 0x000000043f107899 */ /* 0x000fe40008011610 */
[----:B------:R-:W-:Y:S02]  /*25c0*/  UISETP.NE.AND UP0, UPT, UR5, URZ, UPT ;  /* 0x0000003f0500728c */ /* 0x000fe4000bf05270 */
[----:B------:R-:W-:-:S02]  /*25d0*/  ULOP3.LUT UR15, UR15, 0x3fff, URZ, 0xc0, !UPT ;  /* 0x00003fff0f0f7892 */ /* 0x000fc4000f8ec03f */
[----:B------:R-:W-:Y:S02]  /*25e0*/  ULOP3.LUT UR16, UR16, 0x3fff, URZ, 0xc0, !UPT ;  /* 0x00003fff10107892 */ /* 0x000fe4000f8ec03f */
[----:B------:R-:W-:Y:S02]  /*25f0*/  USEL UR6, UR6, URZ, !UP0 ;  /* 0x0000003f06067287 */ /* 0x000fe4000c000000 */
[----:B------:R-:W-:Y:S02]  /*2600*/  ULOP3.LUT UR15, UR15, 0x10000, URZ, 0xfc, !UPT ;  /* 0x000100000f0f7892 */ /* 0x000fe4000f8efc3f */
[----:B------:R-:W-:Y:S02]  /*2610*/  ULOP3.LUT UR18, UR16, 0x10000, URZ, 0xfc, !UPT ;  /* 0x0001000010127892 */ /* 0x000fe4000f8efc3f */
[----:B------:R-:W-:Y:S02]  /*2620*/  UISETP.NE.U32.AND UP0, UPT, UR6, URZ, UPT ;  /* 0x0000003f0600728c */ /* 0x000fe4000bf05070 */
[----:B------:R-:W-:-:S02]  /*2630*/  ULEA UR16, UR12, UR15, 0x8 ;  /* 0x0000000f0c107291 */ /* 0x000fc4000f8e403f */
[----:B------:R-:W-:Y:S01]  /*2640*/  ULEA UR18, UR12, UR18, 0x9 ;  /* 0x000000120c127291 */ /* 0x000fe2000f8e483f */
[----:B------:R-:W-:Y:S01]  /*2650*/  UMOV UR17, 0x80000020 ;  /* 0x8000002000117882 */ /* 0x000fe20000000000 */
[----:B------:R-:W-:Y:S01]  /*2660*/  UMOV UR19, 0x80000020 ;  /* 0x8000002000137882 */ /* 0x000fe20000000000 */
[----:B------:R-:W-:-:S06]  /*2670*/  UIADD3 UR4, UR4, 0x2, URZ ;  /* 0x0000000204047890 */ /* 0x000fcc000fffe03f */
[----:B------:R-:W-:Y:S01]  /*2680*/  QGMMA.64x128x32.F32.E5M2.E5M2 R24, gdesc[UR16], R24, UP0 ;  /* 0x01e00000101879f3 */ /* 0x000fe2000bf03818 */
[----:B------:R-:W-:Y:S02]  /*2690*/  UIADD3 UR16, UR16, 0x2, URZ ;  /* 0x0000000210107890 */ /* 0x000fe4000fffe03f */
[----:B------:R-:W-:Y:S01]  /*26a0*/  UIADD3 UR18, UR18, 0x2, URZ ;  /* 0x0000000212127890 */ /* 0x000fe2000fffe03f */
[----:B------:R-:W-:Y:S01]  /*26b0*/  UMOV UR17, 0x80000020 ;  /* 0x8000002000117882 */ /* 0x000fe20000000000 */
[----:B------:R-:W-:Y:S01]  /*26c0*/  UMOV UR19, 0x80000020 ;  /* 0x8000002000137882 */ /* 0x000fe20000000000 */
[----:B------:R-:W-:-:S04]  /*26d0*/  UISETP.NE.AND UP0, UPT, UR4, UR24, UPT ;  /* 0x000000180400728c */ /* 0x000fc8000bf05270 */
[----:B------:R-:W-:-:S06]  /*26e0*/  USEL UR5, URZ, 0x1, UP0 ;  /* 0x000000013f057887 */ /* 0x000fcc0008000000 */
[----:B------:R-:W-:Y:S01]  /*26f0*/  ISETP.NE.AND P1, PT, RZ, UR5, PT ;  /* 0x00000005ff007c0c */ /* 0x000fe2000bf25270 */
[----:B------:R-:W-:Y:S03]  /*2700*/  QGMMA.64x128x32.F32.E5M2.E5M2 R24, gdesc[UR16], R24, gsb0 ;  /* 0x01e00000101879f3 */ /* 0x000fe60008003818 */
[----:B------:R-:W-:-:S09]  /*2710*/  WARPGROUP.DEPBAR.LE gsb0, 0x1 ;  /* 0x00008000000079c5 */ /* 0x000fd20000010100 */
[----:B------:R-:W-:Y:S05]  /*2720*/  @!P1 BRA `(.L_x_30) ;  /* 0x0000000400089947 */ /* 0x000fea0003800000 */
[----:B------:R-:W-:Y:S02]  /*2730*/  WARPGROUP.DEPBAR.LE gsb0, 0x0 ;  /* 0x00008000000079c5 */ /* 0x000fe40000010000 */
[----:B------:R-:W-:-:S01]  /*2740*/  FADD R143, R24, R143 ;  /* 0x0000008f188f7221 */ /* 0x000fc20000000000 */
[----:B------:R-:W-:Y:S01]  /*2750*/  FADD R144, R25, R144 ;  /* 0x0000009019907221 */ /* 0x000fe20000000000 */
        /* <DEDUP_REMOVED lines=62> */
[----:B------:R-:W-:-:S06]  /*2b40*/  UMOV UR4, URZ ;  /* 0x0000003f00047c82 */ /* 0x000fcc0008000000 */
.L_x_30:
[----:B------:R-:W-:Y:S05]  /*2b50*/  @!P2 BRA `(.L_x_31) ;  /* 0x000000000004a947 */ /* 0x000fea0003800000 */
[----:B------:R-:W-:Y:S01]  /*2b60*/  BPT.TRAP 0x1 ;  /* 0x000000040000795c */ /* 0x000fe20000300000 */
.L_x_31:
[----:B------:R-:W-:Y:S01]  /*2b70*/  UISETP.GT.U32.AND UP0, UPT, UR7, 0x1, UPT ;  /* 0x000000010700788c */ /* 0x000fe2000bf04070 */
[----:B01----:R-:W-:-:S05]  /*2b80*/  @P0 LEA R145, R13, UR8, 0x3 ;  /* 0x000000080d910c11 */ /* 0x003fca000f8e18ff */
[----:B------:R-:W-:Y:S01]  /*2b90*/  PLOP3.LUT P1, PT, PT, PT, UP0, 0x80, 0x0 ;  /* 0x000000000000781c */ /* 0x000fe20003f2f008 */
[----:B------:R-:W-:-:S05]  /*2ba0*/  @P0 VIADD R145, R145, 0x20 ;  /* 0x0000002091910836 */ /* 0x000fca0000000000 */
[----:B------:R-:W-:-:S04]  /*2bb0*/  @P0 PRMT R145, R6, 0x654, R145 ;  /* 0x0000065406910816 */ /* 0x000fc80000000091 */
[----:B------:R0:W-:Y:S03]  /*2bc0*/  @P0 SYNCS.ARRIVE.TRANS64.RED.A1T0 RZ, [R145+URZ], RZ ;  /* 0x000000ff91ff09a7 */ /* 0x0001e6000810043f */
[----:B------:R-:W-:Y:S05]  /*2bd0*/  @P1 BRA `(.L_x_32) ;  /* 0x0000000000041947 */ /* 0x000fea0003800000 */
[----:B------:R-:W-:Y:S01]  /*2be0*/  BPT.TRAP 0x1 ;  /* 0x000000040000795c */ /* 0x000fe20000300000 */
.L_x_32:
[----:B------:R-:W-:Y:S01]  /*2bf0*/  UIADD3 UR12, UR12, 0x1, URZ ;  /* 0x000000010c0c7890 */ /* 0x000fe2000fffe03f */
[C---:B------:R-:W-:Y:S01]  /*2c00*/  ISETP.GT.AND P2, PT, R12.reuse, 0x1, PT ;  /* 0x000000010c00780c */ /* 0x040fe20003f44270 */
[----:B------:R-:W-:Y:S02]  /*2c10*/  VIADD R13, R13, 0x1 ;  /* 0x000000010d0d7836 */ /* 0x000fe40000000000 */
[----:B------:R-:W-:Y:S01]  /*2c20*/  UISETP.NE.AND UP0, UPT, UR12, 0x4, UPT ;  /* 0x000000040c00788c */ /* 0x000fe2000bf05270 */
[----:B------:R-:W-:Y:S02]  /*2c30*/  VIADD R12, R12, 0xffffffff ;  /* 0xffffffff0c0c7836 */ /* 0x000fe40000000000 */
[C---:B------:R-:W-:Y:S01]  /*2c40*/  ISETP.NE.AND P1, PT, R13.reuse, 0x4, PT ;  /* 0x000000040d00780c */ /* 0x040fe20003f25270 */
[----:B------:R-:W-:Y:S02]  /*2c50*/  USEL UR6, URZ, 0x1, UP0 ;  /* 0x000000013f067887 */ /* 0x000fe40008000000 */
[----:B------:R-:W-:Y:S01]  /*2c60*/  USEL UR12, UR12, URZ, UP0 ;  /* 0x0000003f0c0c7287 */ /* 0x000fe20008000000 */
[----:B------:R-:W-:-:S03]  /*2c70*/  SEL R13, R13, RZ, P1 ;  /* 0x000000ff0d0d7207 */ /* 0x000fc60000800000 */
[----:B------:R-:W-:Y:S01]  /*2c80*/  LOP3.LUT R149, R149, UR6, RZ, 0x3c, !PT ;  /* 0x0000000695957c12 */ /* 0x000fe2000f8e3cff */
[----:B------:R-:W-:Y:S01]  /*2c90*/  UMOV UR6, 0x1 ;  /* 0x0000000100067882 */ /* 0x000fe20000000000 */
[----:B------:R-:W-:Y:S06]  /*2ca0*/  @P2 BRA `(.L_x_33) ;  /* 0xfffffff800002947 */ /* 0x000fec000383ffff */
.L_x_25:
[----:B------:R-:W-:Y:S01]  /*2cb0*/  UISETP.NE.AND UP0, UPT, UR4, URZ, UPT ;  /* 0x0000003f0400728c */ /* 0x000fe2000bf05270 */
[----:B01----:R-:W0:Y:S03]  /*2cc0*/  LDC R12, c[0x0][0x28c] ;  /* 0x0000a300ff0c7b82 */ /* 0x003e260000000800 */
[----:B------:R-:W-:-:S06]  /*2cd0*/  USEL UR4, URZ, 0x1, !UP0 ;  /* 0x000000013f047887 */ /* 0x000fcc000c000000 */
[----:B------:R-:W-:-:S13]  /*2ce0*/  ISETP.NE.AND P1, PT, RZ, UR4, PT ;  /* 0x00000004ff007c0c */ /* 0x000fda000bf25270 */
[----:B------:R-:W-:Y:S05]  /*2cf0*/  @!P1 BRA `(.L_x_34) ;  /* 0x0000000400049947 */ /* 0x000fea0003800000 */
[----:B------:R-:W-:Y:S02]  /*2d00*/  WARPGROUP.DEPBAR.LE gsb0, 0x0 ;  /* 0x00008000000079c5 */ /* 0x000fe40000010000 */
[----:B------:R-:W-:Y:S01]  /*2d10*/  FADD R143, R24, R143 ;  /* 0x0000008f188f7221 */ /* 0x000fe20000000000 */
        /* <DEDUP_REMOVED lines=62> */
[----:B------:R-:W-:-:S07]  /*3100*/  FADD R20, R20, R87 ;  /* 0x0000005714147221 */ /* 0x000fce0000000000 */
.L_x_34:
[----:B0-----:R-:W-:Y:S01]  /*3110*/  ISETP.GE.AND P1, PT, R12, 0x1, PT ;  /* 0x000000010c00780c */ /* 0x001fe20003f26270 */
[----:B------:R0:W-:Y:S01]  /*3120*/  SYNCS.ARRIVE.TRANS64.A1T0 RZ, [R147+UR31], RZ ;  /* 0x000000ff93ff79a7 */ /* 0x0001e2000810001f */
[----:B------:R-:W-:-:S11]  /*3130*/  WARPGROUP.DEPBAR.LE gsb0, 0x0 ;  /* 0x00008000000079c5 */ /* 0x000fd60000010000 */
[----:B------:R-:W-:Y:S05]  /*3140*/  @!P1 BRA `(.L_x_35) ;  /* 0x0000000000449947 */ /* 0x000fea0003800000 */
[----:B------:R-:W-:-:S06]  /*3150*/  UISETP.NE.AND UP0, UPT, UR25, 0x3, UPT ;  /* 0x000000031900788c */ /* 0x000fcc000bf05270 */
[----:B------:R-:W-:-:S13]  /*3160*/  PLOP3.LUT P1, PT, PT, PT, UP0, 0x80, 0x0 ;  /* 0x000000000000781c */ /* 0x000fda0003f2f008 */
[----:B------:R-:W-:Y:S05]  /*3170*/  @!P1 BRA `(.L_x_36) ;  /* 0x0000000000049947 */ /* 0x000fea0003800000 */
[----:B------:R-:W-:Y:S01]  /*3180*/  BPT.TRAP 0x1 ;  /* 0x000000040000795c */ /* 0x000fe20000300000 */
.L_x_36:
[----:B------:R-:W-:Y:S01]  /*3190*/  VOTEU.ANY UP0, P0 ;  /* 0x00000000003f7886 */ /* 0x000fe20000000100 */
[----:B------:R-:W-:-:S04]  /*31a0*/  IMAD.U32 R13, RZ, RZ, UR8 ;  /* 0x00000008ff0d7e24 */ /* 0x000fc8000f8e00ff */
[----:B------:R-:W-:Y:S02]  /*31b0*/  @UP0 UIADD3 UR4, UR10, UR9, URZ ;  /* 0x000000090a040290 */ /* 0x000fe4000fffe03f */
[----:B------:R-:W-:-:S04]  /*31c0*/  UISETP.GT.U32.AND UP0, UPT, UR7, 0x1, UPT ;  /* 0x000000010700788c */ /* 0x000fc8000bf04070 */
[----:B------:R-:W-:Y:S02]  /*31d0*/  IMAD.U32 R12, RZ, RZ, UR4 ;  /* 0x00000004ff0c7e24 */ /* 0x000fe4000f8e00ff */
[----:B------:R-:W-:Y:S02]  /*31e0*/  PLOP3.LUT P1, PT, PT, PT, UP0, 0x80, 0x0 ;  /* 0x000000000000781c */ /* 0x000fe40003f2f008 */
[----:B------:R-:W-:-:S05]  /*31f0*/  @P0 IMAD.SHL.U32 R12, R12, 0x8, RZ ;  /* 0x000000080c0c0824 */ /* 0x000fca00078e00ff */
[----:B------:R-:W-:-:S04]  /*3200*/  @P0 LOP3.LUT R12, R12, 0x18, RZ, 0xc0, !PT ;  /* 0x000000180c0c0812 */ /* 0x000fc800078ec0ff */
[----:B------:R-:W-:-:S04]  /*3210*/  @P0 IADD3 R13, R13, 0x20, R12 ;  /* 0x000000200d0d0810 */ /* 0x000fc80007ffe00c */
[----:B------:R-:W-:-:S04]  /*3220*/  @P0 PRMT R13, R6, 0x654, R13 ;  /* 0x00000654060d0816 */ /* 0x000fc8000000000d */
[----:B------:R1:W-:Y:S01]  /*3230*/  @P0 SYNCS.ARRIVE.TRANS64.RED.A1T0 RZ, [R13+URZ], RZ ;  /* 0x000000ff0dff09a7 */ /* 0x0003e2000810043f */
[----:B------:R-:W-:Y:S05]  /*3240*/  @P1 BRA `(.L_x_35) ;  /* 0x0000000000041947 */ /* 0x000fea0003800000 */
[----:B------:R-:W-:Y:S01]  /*3250*/  BPT.TRAP 0x1 ;  /* 0x000000040000795c */ /* 0x000fe20000300000 */
.L_x_35:
[----:B-1----:R-:W-:Y:S01]  /*3260*/  SHF.L.U32 R13, R146, 0x1f, RZ ;  /* 0x0000001f920d7819 */ /* 0x002fe200000006ff */
[----:B------:R-:W1:Y:S01]  /*3270*/  LDC R28, c[0x0][0x288] ;  /* 0x0000a200ff1c7b82 */ /* 0x000e620000000800 */
[----:B------:R-:W-:Y:S02]  /*3280*/  IMAD.SHL.U32 R29, R5, 0x40, RZ ;  /* 0x00000040051d7824 */ /* 0x000fe400078e00ff */
[----:B------:R-:W3:Y:S02]  /*3290*/  SYNCS.PHASECHK.TRANS64.TRYWAIT P1, [R14+URZ+0x8], R13 ;  /* 0x0000080d0e0075a7 */ /* 0x000ee4000802017f */
[----:B---3--:R-:W-:Y:S05]  /*32a0*/  @!P1 BRA `(.L_x_37) ;  /* 0x00000060003c9947 */ /* 0x008fea0003800000 */
.L_x_195:
[----:B------:R-:W-:Y:S01]  /*32b0*/  ULDC UR4, c[0x0][0x284] ;  /* 0x0000a10000047ab9 */ /* 0x000fe20000000800 */
[----:B------:R-:W-:Y:S01]  /*32c0*/  IMAD.SHL.U32 R35, R4, 0x80, RZ ;  /* 0x0000008004237824 */ /* 0x000fe200078e00ff */
[----:B------:R-:W-:-:S04]  /*32d0*/  ISETP.GE.AND P1, PT, R29, UR4, PT ;  /* 0x000000041d007c0c */ /* 0x000fc8000bf26270 */
[----:B-1----:R-:W-:-:S13]  /*32e0*/  ISETP.GE.OR P1, PT, R35, R28, P1 ;  /* 0x0000001c2300720c */ /* 0x002fda0000f26670 */
[----:B------:R-:W-:Y:S05]  /*32f0*/  @P1 BRA `(.L_x_38) ;  /* 0x0000004400e01947 */ /* 0x000fea0003800000 */
[----:B------:R-:W1:Y:S01]  /*3300*/  LDC.64 R32, c[0x0][0x5c8] ;  /* 0x00017200ff207b82 */ /* 0x000e620000000a00 */
[C---:B------:R-:W-:Y:S01]  /*3310*/  IMAD.SHL.U32 R24, R11.reuse, 0x2, RZ ;  /* 0x000000020b187824 */ /* 0x040fe200078e00ff */
[----:B------:R-:W-:Y:S01]  /*3320*/  SHF.R.S32.HI R30, RZ, 0x1f, R0 ;  /* 0x0000001fff1e7819 */ /* 0x000fe20000011400 */
[----:B------:R-:W-:Y:S01]  /*3330*/  ULDC.64 UR4, c[0x0][0x5d0] ;  /* 0x0001740000047ab9 */ /* 0x000fe20000000a00 */
[--C-:B------:R-:W-:Y:S01]  /*3340*/  SHF.R.S32.HI R34, RZ, 0x1f, R35.reuse ;  /* 0x0000001fff227819 */ /* 0x100fe20000011423 */
[----:B------:R-:W-:Y:S01]  /*3350*/  IMAD R28, R11, -0x2, R28 ;  /* 0xfffffffe0b1c7824 */ /* 0x000fe200078e021c */
[--C-:B------:R-:W-:Y:S01]  /*3360*/  SHF.R.S32.HI R25, RZ, 0x1f, R24.reuse ;  /* 0x0000001fff197819 */ /* 0x100fe20000011418 */
[----:B------:R-:W-:Y:S01]  /*3370*/  IMAD R27, R30, UR4, RZ ;  /* 0x000000041e1b7c24 */ /* 0x000fe2000f8e02ff */
[----:B------:R-:W-:Y:S01]  /*3380*/  BSSY B0, `(.L_x_38) ;  /* 0x000046f000007945 */ /* 0x000fe20003800000 */
[----:B------:R-:W-:Y:S02]  /*3390*/  IMAD.IADD R28, R28, 0x1, -R35 ;  /* 0x000000011c1c7824 */ /* 0x000fe400078e0a23 */
[----:B---3--:R-:W-:-:S04]  /*33a0*/  IMAD.WIDE.U32 R12, R0, UR4, R24 ;  /* 0x00000004000c7c25 */ /* 0x008fc8000f8e0018 */
[----:B------:R-:W-:Y:S01]  /*33b0*/  IMAD R31, R0, UR5, R27 ;  /* 0x00000005001f7c24 */ /* 0x000fe2000f8e021b */
[----:B------:R-:W-:Y:S01]  /*33c0*/  IADD3 R12, P1, R35, R12, RZ ;  /* 0x0000000c230c7210 */ /* 0x000fe20007f3e0ff */
[----:B------:R-:W-:Y:S01]  /*33d0*/  IMAD.WIDE R26, R5, 0x40, R8 ;  /* 0x00000040051a7825 */ /* 0x000fe200078e0208 */
[----:B------:R-:W-:Y:S02]  /*33e0*/  ULDC.64 UR4, c[0x0][0x5c0] ;  /* 0x0001700000047ab9 */ /* 0x000fe40000000a00 */
[----:B------:R-:W-:Y:S01]  /*33f0*/  IADD3.X R13, R34, R13, R31, P1, !PT ;  /* 0x0000000d220d7210 */ /* 0x000fe20000ffe41f */
[-C--:B-1----:R-:W-:Y:S02]  /*3400*/  IMAD R4, R27, R32.reuse, RZ ;  /* 0x000000201b047224 */ /* 0x082fe400078e02ff */
[----:B------:R-:W-:-:S04]  /*3410*/  IMAD.WIDE.U32 R12, R26, R32, R12 ;  /* 0x000000201a0c7225 */ /* 0x000fc800078e000c */
[----:B------:R-:W-:Y:S01]  /*3420*/  IMAD R5, R26, R33, R4 ;  /* 0x000000211a057224 */ /* 0x000fe200078e0204 */
[----:B------:R-:W-:Y:S02]  /*3430*/  LEA R4, P1, R32, R12, 0x3 ;  /* 0x0000000c20047211 */ /* 0x000fe400078218ff */
[----:B------:R-:W-:Y:S01]  /*3440*/  IADD3 R12, P2, R12, UR4, RZ ;  /* 0x000000040c0c7c10 */ /* 0x000fe2000ff5e0ff */
[----:B------:R-:W-:Y:S01]  /*3450*/  IMAD.IADD R13, R13, 0x1, R5 ;  /* 0x000000010d0d7824 */ /* 0x000fe200078e0205 */
[----:B------:R-:W-:-:S04]  /*3460*/  IADD3 R4, P3, R4, UR4, RZ ;  /* 0x0000000404047c10 */ /* 0x000fc8000ff7e0ff */
[----:B------:R-:W-:Y:S01]  /*3470*/  LEA.HI.X R5, R32, R13, R33, 0x3, P1 ;  /* 0x0000000d20057211 */ /* 0x000fe200008f1c21 */
[----:B------:R-:W-:Y:S01]  /*3480*/  IMAD.IADD R32, R16, 0x1, -R29 ;  /* 0x0000000110207824 */ /* 0x000fe200078e0a1d */
[----:B----45:R-:W-:Y:S02]  /*3490*/  FSETP.NEU.AND P1, PT, R10, RZ, PT ;  /* 0x000000ff0a00720b */ /* 0x030fe40003f2d000 */
[----:B------:R-:W-:Y:S02]  /*34a0*/  IADD3.X R13, R13, UR5, RZ, P2, !PT ;  /* 0x000000050d0d7c10 */ /* 0x000fe400097fe4ff */
[----:B------:R-:W-:-:S09]  /*34b0*/  IADD3.X R5, R5, UR5, RZ, P3, !PT ;  /* 0x0000000505057c10 */ /* 0x000fd20009ffe4ff */
[----:B------:R-:W-:Y:S05]  /*34c0*/  @!P1 BRA `(.L_x_39) ;  /* 0x0000003400609947 */ /* 0x000fea0003800000 */
[----:B------:R-:W-:Y:S01]  /*34d0*/  ULDC.64 UR4, c[0x0][0x5b8] ;  /* 0x00016e0000047ab9 */ /* 0x000fe20000000a00 */
[----:B------:R-:W-:Y:S01]  /*34e0*/  ULDC.64 UR16, c[0x0][0x5a8] ;  /* 0x00016a0000107ab9 */ /* 0x000fe20000000a00 */
[----:B------:R-:W-:Y:S01]  /*34f0*/  IMAD.WIDE.U32 R24, R0, UR4, R24 ;  /* 0x0000000400187c25 */ /* 0x000fe2000f8e0018 */
[----:B------:R-:W-:Y:S03]  /*3500*/  BSSY B1, `(.L_x_40) ;  /* 0x0000010000017945 */ /* 0x000fe60003800000 */
[----:B------:R-:W-:Y:S01]  /*3510*/  IMAD R29, R30, UR4, RZ ;  /* 0x000000041e1d7c24 */ /* 0x000fe2000f8e02ff */
[----:B------:R-:W-:-:S03]  /*3520*/  IADD3 R30, P1, R35, R24, RZ ;  /* 0x00000018231e7210 */ /* 0x000fc60007f3e0ff */
[----:B------:R-:W-:Y:S01]  /*3530*/  IMAD R29, R0, UR5, R29 ;  /* 0x00000005001d7c24 */ /* 0x000fe2000f8e021d */
[----:B------:R-:W-:Y:S01]  /*3540*/  ULDC.64 UR4, c[0x0][0x5b0] ;  /* 0x00016c0000047ab9 */ /* 0x000fe20000000a00 */
[----:B------:R-:W-:-:S03]  /*3550*/  PRMT R0, RZ, 0x7610, R0 ;  /* 0x00007610ff007816 */ /* 0x000fc60000000000 */
[----:B------:R-:W-:Y:S01]  /*3560*/  IADD3.X R31, R34, R25, R29, P1, !PT ;  /* 0x00000019221f7210 */ /* 0x000fe20000ffe41d */
[----:B------:R-:W-:Y:S01]  /*3570*/  IMAD R29, R27, UR4, RZ ;  /* 0x000000041b1d7c24 */ /* 0x000fe2000f8e02ff */
[----:B------:R-:W-:Y:S01]  /*3580*/  ISETP.GE.AND P1, PT, R32, 0x1, PT ;  /* 0x000000012000780c */ /* 0x000fe20003f26270 */
[----:B------:R-:W-:-:S03]  /*3590*/  IMAD.WIDE.U32 R24, R26, UR4, R30 ;  /* 0x000000041a187c25 */ /* 0x000fc6000f8e001e */
[----:B------:R-:W-:Y:S01]  /*35a0*/  ISETP.LT.OR P4, PT, R28, 0x1, !P1 ;  /* 0x000000011c00780c */ /* 0x000fe20004f81670 */
[----:B------:R-:W-:Y:S01]  /*35b0*/  IMAD R29, R26, UR5, R29 ;  /* 0x000000051a1d7c24 */ /* 0x000fe2000f8e021d */
[----:B------:R-:W-:-:S04]  /*35c0*/  IADD3 R24, P2, R24, UR16, RZ ;  /* 0x0000001018187c10 */ /* 0x000fc8000ff5e0ff */
[----:B------:R-:W-:-:S07]  /*35d0*/  IADD3.X R25, R25, UR17, R29, P2, !PT ;  /* 0x0000001119197c10 */ /* 0x000fce00097fe41d */
[----:B------:R-:W-:Y:S05]  /*35e0*/  @P4 BRA `(.L_x_41) ;  /* 0x0000000000044947 */ /* 0x000fea0003800000 */
[----:B------:R1:W5:Y:S02]  /*35f0*/  LDG.E.U8 R0, desc[UR22][R24.64] ;  /* 0x0000001618007981 */ /* 0x000364000c1e1100 */
.L_x_41:
[----:B------:R-:W-:Y:S05]  /*3600*/  BSYNC B1 ;  /* 0x0000000000017941 */ /* 0x000fea0003800000 */
.L_x_40:
[----:B-----5:R-:W-:Y:S01]  /*3610*/  LOP3.LUT R0, R0, 0xff, RZ, 0xc0, !PT ;  /* 0x000000ff00007812 */ /* 0x020fe200078ec0ff */
[----:B------:R-:W-:Y:S01]  /*3620*/  BSSY B1, `(.L_x_42) ;  /* 0x000000b000017945 */ /* 0x000fe20003800000 */
[----:B------:R-:W-:Y:S02]  /*3630*/  ISETP.LT.OR P3, PT, R28, 0x2, !P1 ;  /* 0x000000021c00780c */ /* 0x000fe40004f61670 */
[----:B------:R-:W-:-:S05]  /*3640*/  F2FP.F16.E5M2.UNPACK_B R0, R0 ;  /* 0x00000000ff00723e */ /* 0x000fca00020004ff */
[----:B------:R-:W-:-:S05]  /*3650*/  HADD2.F32 R29, -RZ, R0.H0_H0 ;  /* 0x20000000ff1d7230 */ /* 0x000fca0000004100 */
[----:B------:R-:W-:-:S04]  /*3660*/  FMUL R0, R29, R10 ;  /* 0x0000000a1d007220 */ /* 0x000fc80000400000 */
[----:B--2---:R-:W-:-:S05]  /*3670*/  FFMA R0, R143, R7, R0 ;  /* 0x000000078f007223 */ /* 0x004fca0000000000 */
[----:B------:R-:W-:Y:S02]  /*3680*/  F2FP.SATFINITE.E5M2.F32.PACK_AB_MERGE_C R29, RZ, R0, RZ ;  /* 0x00000000ff1d723e */ /* 0x000fe400048060ff */
[----:B------:R-:W-:-:S03]  /*3690*/  PRMT R0, RZ, 0x7610, R0 ;  /* 0x00007610ff007816 */ /* 0x000fc60000000000 */
[----:B------:R2:W-:Y:S01]  /*36a0*/  @!P4 STG.E.U8 desc[UR22][R12.64], R29 ;  /* 0x0000001d0c00c986 */ /* 0x0005e2000c101116 */
[----:B------:R-:W-:Y:S05]  /*36b0*/  @P3 BRA `(.L_x_43) ;  /* 0x0000000000043947 */ /* 0x000fea0003800000 */
[----:B------:R3:W5:Y:S02]  /*36c0*/  LDG.E.U8 R0, desc[UR22][R24.64+0x1] ;  /* 0x0000011618007981 */ /* 0x000764000c1e1100 */
.L_x_43:
[----:B------:R-:W-:Y:S05]  /*36d0*/  BSYNC B1 ;  /* 0x0000000000017941 */ /* 0x000fea0003800000 */
.L_x_42:
[----:B-----5:R-:W-:Y:S01]  /*36e0*/  LOP3.LUT R0, R0, 0xff, RZ, 0xc0, !PT ;  /* 0x000000ff00007812 */ /* 0x020fe200078ec0ff */
[----:B------:R-:W-:Y:S01]  /*36f0*/  BSSY B1, `(.L_x_44) ;  /* 0x0000013000017945 */ /* 0x000fe20003800000 */
[----:B------:R-:W-:Y:S02]  /*3700*/  IADD3 R33, P2, R26, 0x8, RZ ;  /* 0x000000081a217810 */ /* 0x000fe40007f5e0ff */
[----:B------:R-:W-:-:S03]  /*3710*/  F2FP.F16.E5M2.UNPACK_B R0, R0 ;  /* 0x00000000ff00723e */ /* 0x000fc600020004ff */
[----:B------:R-:W-:Y:S01]  /*3720*/  IMAD.X R26, RZ, RZ, R27, P2 ;  /* 0x000000ffff1a7224 */ /* 0x000fe200010e061b */
[----:B------:R-:W-:Y:S01]  /*3730*/  ISETP.GE.AND P2, PT, R32, 0x9, PT ;  /* 0x000000092000780c */ /* 0x000fe20003f46270 */
[----:B--2---:R-:W-:Y:S01]  /*3740*/  HADD2.F32 R29, -RZ, R0.H0_H0 ;  /* 0x20000000ff1d7230 */ /* 0x004fe20000004100 */
[----:B------:R-:W-:Y:S01]  /*3750*/  PRMT R0, RZ, 0x7610, R0 ;  /* 0x00007610ff007816 */ /* 0x000fe20000000000 */
[----:B------:R-:W-:Y:S01]  /*3760*/  IMAD R26, R26, UR4, RZ ;  /* 0x000000041a1a7c24 */ /* 0x000fe2000f8e02ff */
[----:B------:R-:W-:Y:S01]  /*3770*/  ISETP.LT.OR P5, PT, R28, 0x1, !P2 ;  /* 0x000000011c00780c */ /* 0x000fe200057a1670 */
[----:B------:R-:W-:-:S04]  /*3780*/  IMAD.WIDE.U32 R30, R33, UR4, R30 ;  /* 0x00000004211e7c25 */ /* 0x000fc8000f8e001e */
[----:B------:R-:W-:Y:S01]  /*3790*/  FMUL R29, R29, R10 ;  /* 0x0000000a1d1d7220 */ /* 0x000fe20000400000 */
[----:B------:R-:W-:-:S03]  /*37a0*/  IMAD R33, R33, UR5, R26 ;  /* 0x0000000521217c24 */ /* 0x000fc6000f8e021a */
[----:B------:R-:W-:Y:S01]  /*37b0*/  FFMA R29, R144, R7, R29 ;  /* 0x00000007901d7223 */ /* 0x000fe2000000001d */
[----:B------:R-:W-:-:S04]  /*37c0*/  IADD3 R26, P4, R30, UR16, RZ ;  /* 0x000000101e1a7c10 */ /* 0x000fc8000ff9e0ff */
[----:B------:R-:W-:Y:S02]  /*37d0*/  F2FP.SATFINITE.E5M2.F32.PACK_AB_MERGE_C R29, RZ, R29, RZ ;  /* 0x0000001dff1d723e */ /* 0x000fe400048060ff */
[----:B------:R-:W-:-:S03]  /*37e0*/  IADD3.X R27, R31, UR17, R33, P4, !PT ;  /* 0x000000111f1b7c10 */ /* 0x000fc6000a7fe421 */
[----:B------:R2:W-:Y:S01]  /*37f0*/  @!P3 STG.E.U8 desc[UR22][R12.64+0x1], R29 ;  /* 0x0000011d0c00b986 */ /* 0x0005e2000c101116 */
[----:B------:R-:W-:Y:S05]  /*3800*/  @P5 BRA `(.L_x_45) ;  /* 0x0000000000045947 */ /* 0x000fea0003800000 */
[----:B------:R4:W5:Y:S02]  /*3810*/  LDG.E.U8 R0, desc[UR22][R26.64] ;  /* 0x000000161a007981 */ /* 0x000964000c1e1100 */
.L_x_45:
[----:B------:R-:W-:Y:S05]  /*3820*/  BSYNC B1 ;  /* 0x0000000000017941 */ /* 0x000fea0003800000 */
.L_x_44:
[----:B-----5:R-:W-:Y:S01]  /*3830*/  LOP3.LUT R0, R0, 0xff, RZ, 0xc0, !PT ;  /* 0x000000ff00007812 */ /* 0x020fe200078ec0ff */
[----:B------:R-:W-:Y:S01]  /*3840*/  BSSY B1, `(.L_x_46) ;  /* 0x000000b000017945 */ /* 0x000fe20003800000 */
[----:B------:R-:W-:Y:S02]  /*3850*/  ISETP.LT.OR P3, PT, R28, 0x2, !P2 ;  /* 0x000000021c00780c */ /* 0x000fe40005761670 */
[----:B------:R-:W-:-:S05]  /*3860*/  F2FP.F16.E5M2.UNPACK_B R0, R0 ;  /* 0x00000000ff00723e */ /* 0x000fca00020004ff */
[----:B--2---:R-:W-:-:S05]  /*3870*/  HADD2.F32 R29, -RZ, R0.H0_H0 ;  /* 0x20000000ff1d7230 */ /* 0x004fca0000004100 */
[----:B------:R-:W-:-:S04]  /*3880*/  FMUL R0, R29, R10 ;  /* 0x0000000a1d007220 */ /* 0x000fc80000400000 */
[----:B------:R-:W-:-:S05]  /*3890*/  FFMA R0, R141, R7, R0 ;  /* 0x000000078d007223 */ /* 0x000fca0000000000 */
[----:B------:R-:W-:Y:S02]  /*38a0*/  F2FP.SATFINITE.E5M2.F32.PACK_AB_MERGE_C R29, RZ, R0, RZ ;  /* 0x00000000ff1d723e */ /* 0x000fe400048060ff */
[----:B------:R-:W-:-:S03]  /*38b0*/  PRMT R0, RZ, 0x7610, R0 ;  /* 0x00007610ff007816 */ /* 0x000fc60000000000 */
[----:B------:R2:W-:Y:S01]  /*38c0*/  @!P5 STG.E.U8 desc[UR22][R4.64], R29 ;  /* 0x0000001d0400d986 */ /* 0x0005e2000c101116 */
[----:B------:R-:W-:Y:S05]  /*38d0*/  @P3 BRA `(.L_x_47) ;  /* 0x0000000000043947 */ /* 0x000fea0003800000 */
[----:B------:R0:W5:Y:S02]  /*38e0*/  LDG.E.U8 R0, desc[UR22][R26.64+0x1] ;  /* 0x000001161a007981 */ /* 0x000164000c1e1100 */
.L_x_47:
[----:B------:R-:W-:Y:S05]  /*38f0*/  BSYNC B1 ;  /* 0x0000000000017941 */ /* 0x000fea0003800000 */
.L_x_46:
[----:B-----5:R-:W-:Y:S01]  /*3900*/  LOP3.LUT R0, R0, 0xff, RZ, 0xc0, !PT ;  /* 0x000000ff00007812 */ /* 0x020fe200078ec0ff */
[----:B------:R-:W-:Y:S01]  /*3910*/  BSSY B1, `(.L_x_48) ;  /* 0x000000b000017945 */ /* 0x000fe20003800000 */
[----:B------:R-:W-:Y:S02]  /*3920*/  ISETP.LT.OR P4, PT, R28, 0x9, !P1 ;  /* 0x000000091c00780c */ /* 0x000fe40004f81670 */
[----:B------:R-:W-:-:S05]  /*3930*/  F2FP.F16.E5M2.UNPACK_B R0, R0 ;  /* 0x00000000ff00723e */ /* 0x000fca00020004ff */
[----:B--2---:R-:W-:Y:S01]  /*3940*/  HADD2.F32 R29, -RZ, R0.H0_H0 ;  /* 0x20000000ff1d7230 */ /* 0x004fe20000004100 */
[----:B------:R-:W-:-:S04]  /*3950*/  PRMT R0, RZ, 0x7610, R0 ;  /* 0x00007610ff007816 */ /* 0x000fc80000000000 */
[----:B------:R-:W-:-:S04]  /*3960*/  FMUL R29, R29, R10 ;  /* 0x0000000a1d1d7220 */ /* 0x000fc80000400000 */
[----:B------:R-:W-:-:S05]  /*3970*/  FFMA R29, R142, R7, R29 ;  /* 0x000000078e1d7223 */ /* 0x000fca000000001d */
[----:B------:R-:W-:-:S05]  /*3980*/  F2FP.SATFINITE.E5M2.F32.PACK_AB_MERGE_C R29, RZ, R29, RZ ;  /* 0x0000001dff1d723e */ /* 0x000fca00048060ff */
[----:B------:R2:W-:Y:S01]  /*3990*/  @!P3 STG.E.U8 desc[UR22][R4.64+0x1], R29 ;  /* 0x0000011d0400b986 */ /* 0x0005e2000c101116 */
[----:B------:R-:W-:Y:S05]  /*39a0*/  @P4 BRA `(.L_x_49) ;  /* 0x0000000000044947 */ /* 0x000fea0003800000 */
[----:B------:R0:W5:Y:S02]  /*39b0*/  LDG.E.U8 R0, desc[UR22][R24.64+0x8] ;  /* 0x0000081618007981 */ /* 0x000164000c1e1100 */
.L_x_49:
[----:B------:R-:W-:Y:S05]  /*39c0*/  BSYNC B1 ;  /* 0x0000000000017941 */ /* 0x000fea0003800000 */
.L_x_48:
        /* <DEDUP_REMOVED lines=12> */
.L_x_51:
[----:B------:R-:W-:Y:S05]  /*3a90*/  BSYNC B1 ;  /* 0x0000000000017941 */ /* 0x000fea0003800000 */
.L_x_50:
        /* <DEDUP_REMOVED lines=12> */
.L_x_53:
[----:B------:R-:W-:Y:S05]  /*3b60*/  BSYNC B1 ;  /* 0x0000000000017941 */ /* 0x000fea0003800000 */
.L_x_52:
        /* <DEDUP_REMOVED lines=12> */
.L_x_55:
[----:B------:R-:W-:Y:S05]  /*3c30*/  BSYNC B1 ;  /* 0x0000000000017941 */ /* 0x000fea0003800000 */
.L_x_54:
        /* <DEDUP_REMOVED lines=12> */
.L_x_57:
[----:B------:R-:W-:Y:S05]  /*3d00*/  BSYNC B1 ;  /* 0x0000000000017941 */ /* 0x000fea0003800000 */
.L_x_56:
        /* <DEDUP_REMOVED lines=12> */
.L_x_59:
[----:B------:R-:W-:Y:S05]  /*3dd0*/  BSYNC B1 ;  /* 0x0000000000017941 */ /* 0x000fea0003800000 */
.L_x_58:
        /* <DEDUP_REMOVED lines=12> */
.L_x_61:
[----:B------:R-:W-:Y:S05]  /*3ea0*/  BSYNC B1 ;  /* 0x0000000000017941 */ /* 0x000fea0003800000 */
.L_x_60:
        /* <DEDUP_REMOVED lines=12> */
.L_x_63:
[----:B------:R-:W-:Y:S05]  /*3f70*/  BSYNC B1 ;  /* 0x0000000000017941 */ /* 0x000fea0003800000 */
.L_x_62:
        /* <DEDUP_REMOVED lines=12> */
.L_x_65:
[----:B------:R-:W-:Y:S05]  /*4040*/  BSYNC B1 ;  /* 0x0000000000017941 */ /* 0x000fea0003800000 */
.L_x_64:
        /* <DEDUP_REMOVED lines=12> */
.L_x_67:
[----:B------:R-:W-:Y:S05]  /*4110*/  BSYNC B1 ;  /* 0x0000000000017941 */ /* 0x000fea0003800000 */
.L_x_66:
        /* <DEDUP_REMOVED lines=12> */
.L_x_69:
[----:B------:R-:W-:Y:S05]  /*41e0*/  BSYNC B1 ;  /* 0x0000000000017941 */ /* 0x000fea0003800000 */
.L_x_68:
        /* <DEDUP_REMOVED lines=12> */
.L_x_71:
[----:B------:R-:W-:Y:S05]  /*42b0*/  BSYNC B1 ;  /* 0x0000000000017941 */ /* 0x000fea0003800000 */
.L_x_70:
        /* <DEDUP_REMOVED lines=12> */
.L_x_73:
[----:B------:R-:W-:Y:S05]  /*4380*/  BSYNC B1 ;  /* 0x0000000000017941 */ /* 0x000fea0003800000 */
.L_x_72:
        /* <DEDUP_REMOVED lines=12> */
.L_x_75:
[----:B------:R-:W-:Y:S05]  /*4450*/  BSYNC B1 ;  /* 0x0000000000017941 */ /* 0x000fea0003800000 */
.L_x_74:
        /* <DEDUP_REMOVED lines=12> */
.L_x_77:
[----:B------:R-:W-:Y:S05]  /*4520*/  BSYNC B1 ;  /* 0x0000000000017941 */ /* 0x000fea0003800000 */
.L_x_76:
        /* <DEDUP_REMOVED lines=12> */
.L_x_79:
[----:B------:R-:W-:Y:S05]  /*45f0*/  BSYNC B1 ;  /* 0x0000000000017941 */ /* 0x000fea0003800000 */
.L_x_78:
        /* <DEDUP_REMOVED lines=12> */
.L_x_81:
[----:B------:R-:W-:Y:S05]  /*46c0*/  BSYNC B1 ;  /* 0x0000000000017941 */ /* 0x000fea0003800000 */
.L_x_80:
        /* <DEDUP_REMOVED lines=12> */
.L_x_83:
[----:B------:R-:W-:Y:S05]  /*4790*/  BSYNC B1 ;  /* 0x0000000000017941 */ /* 0x000fea0003800000 */
.L_x_82:
        /* <DEDUP_REMOVED lines=12> */
.L_x_85:
[----:B------:R-:W-:Y:S05]  /*4860*/  BSYNC B1 ;  /* 0x0000000000017941 */ /* 0x000fea0003800000 */
.L_x_84:
        /* <DEDUP_REMOVED lines=12> */
.L_x_87:
[----:B------:R-:W-:Y:S05]  /*4930*/  BSYNC B1 ;  /* 0x0000000000017941 */ /* 0x000fea0003800000 */
.L_x_86:
        /* <DEDUP_REMOVED lines=12> */
.L_x_89:
[----:B------:R-:W-:Y:S05]  /*4a00*/  BSYNC B1 ;  /* 0x0000000000017941 */ /* 0x000fea0003800000 */
.L_x_88:
        /* <DEDUP_REMOVED lines=12> */
.L_x_91:
[----:B------:R-:W-:Y:S05]  /*4ad0*/  BSYNC B1 ;  /* 0x0000000000017941 */ /* 0x000fea0003800000 */
.L_x_90:
        /* <DEDUP_REMOVED lines=12> */
.L_x_93:
[----:B------:R-:W-:Y:S05]  /*4ba0*/  BSYNC B1 ;  /* 0x0000000000017941 */ /* 0x000fea0003800000 */
.L_x_92:
        /* <DEDUP_REMOVED lines=12> */
.L_x_95:
[----:B------:R-:W-:Y:S05]  /*4c70*/  BSYNC B1 ;  /* 0x0000000000017941 */ /* 0x000fea0003800000 */
.L_x_94:
        /* <DEDUP_REMOVED lines=12> */
.L_x_97:
[----:B------:R-:W-:Y:S05]  /*4d40*/  BSYNC B1 ;  /* 0x0000000000017941 */ /* 0x000fea0003800000 */
.L_x_96:
        /* <DEDUP_REMOVED lines=12> */
.L_x_99:
[----:B------:R-:W-:Y:S05]  /*4e10*/  BSYNC B1 ;  /* 0x0000000000017941 */ /* 0x000fea0003800000 */
.L_x_98:
        /* <DEDUP_REMOVED lines=12> */
.L_x_101:
[----:B------:R-:W-:Y:S05]  /*4ee0*/  BSYNC B1 ;  /* 0x0000000000017941 */ /* 0x000fea0003800000 */
.L_x_100:
        /* <DEDUP_REMOVED lines=12> */
.L_x_103:
[----:B------:R-:W-:Y:S05]  /*4fb0*/  BSYNC B1 ;  /* 0x0000000000017941 */ /* 0x000fea0003800000 */
.L_x_102:
        /* <DEDUP_REMOVED lines=12> */
.L_x_105:
[----:B------:R-:W-:Y:S05]  /*5080*/  BSYNC B1 ;  /* 0x0000000000017941 */ /* 0x000fea0003800000 */
.L_x_104:
        /* <DEDUP_REMOVED lines=12> */
.L_x_107:
[----:B------:R-:W-:Y:S05]  /*5150*/  BSYNC B1 ;  /* 0x0000000000017941 */ /* 0x000fea0003800000 */
.L_x_106:
        /* <DEDUP_REMOVED lines=12> */
.L_x_109:
[----:B------:R-:W-:Y:S05]  /*5220*/  BSYNC B1 ;  /* 0x0000000000017941 */ /* 0x000fea0003800000 */
.L_x_108:
        /* <DEDUP_REMOVED lines=12> */
.L_x_111:
[----:B------:R-:W-:Y:S05]  /*52f0*/  BSYNC B1 ;  /* 0x0000000000017941 */ /* 0x000fea0003800000 */
.L_x_110:
        /* <DEDUP_REMOVED lines=12> */
.L_x_113:
[----:B------:R-:W-:Y:S05]  /*53c0*/  BSYNC B1 ;  /* 0x0000000000017941 */ /* 0x000fea0003800000 */
.L_x_112:
        /* <DEDUP_REMOVED lines=12> */
.L_x_115:
[----:B------:R-:W-:Y:S05]  /*5490*/  BSYNC B1 ;  /* 0x0000000000017941 */ /* 0x000fea0003800000 */
.L_x_114:
        /* <DEDUP_REMOVED lines=12> */
.L_x_117:
[----:B------:R-:W-:Y:S05]  /*5560*/  BSYNC B1 ;  /* 0x0000000000017941 */ /* 0x000fea0003800000 */
.L_x_116:
        /* <DEDUP_REMOVED lines=12> */
.L_x_119:
[----:B------:R-:W-:Y:S05]  /*5630*/  BSYNC B1 ;  /* 0x0000000000017941 */ /* 0x000fea0003800000 */
.L_x_118:
        /* <DEDUP_REMOVED lines=12> */
.L_x_121:
[----:B------:R-:W-:Y:S05]  /*5700*/  BSYNC B1 ;  /* 0x0000000000017941 */ /* 0x000fea0003800000 */
.L_x_120:
        /* <DEDUP_REMOVED lines=12> */
.L_x_123:
[----:B------:R-:W-:Y:S05]  /*57d0*/  BSYNC B1 ;  /* 0x0000000000017941 */ /* 0x000fea0003800000 */
.L_x_122:
        /* <DEDUP_REMOVED lines=12> */
.L_x_125:
[----:B------:R-:W-:Y:S05]  /*58a0*/  BSYNC B1 ;  /* 0x0000000000017941 */ /* 0x000fea0003800000 */
.L_x_124:
        /* <DEDUP_REMOVED lines=12> */
.L_x_127:
[----:B------:R-:W-:Y:S05]  /*5970*/  BSYNC B1 ;  /* 0x0000000000017941 */ /* 0x000fea0003800000 */
.L_x_126:
        /* <DEDUP_REMOVED lines=12> */
.L_x_129:
[----:B------:R-:W-:Y:S05]  /*5a40*/  BSYNC B1 ;  /* 0x0000000000017941 */ /* 0x000fea0003800000 */
.L_x_128:
        /* <DEDUP_REMOVED lines=12> */
.L_x_131:
[----:B------:R-:W-:Y:S05]  /*5b10*/  BSYNC B1 ;  /* 0x0000000000017941 */ /* 0x000fea0003800000 */
.L_x_130:
        /* <DEDUP_REMOVED lines=12> */
.L_x_133:
[----:B------:R-:W-:Y:S05]  /*5be0*/  BSYNC B1 ;  /* 0x0000000000017941 */ /* 0x000fea0003800000 */
.L_x_132:
        /* <DEDUP_REMOVED lines=12> */
.L_x_135:
[----:B------:R-:W-:Y:S05]  /*5cb0*/  BSYNC B1 ;  /* 0x0000000000017941 */ /* 0x000fea0003800000 */
.L_x_134:
        /* <DEDUP_REMOVED lines=12> */
.L_x_137:
[----:B------:R-:W-:Y:S05]  /*5d80*/  BSYNC B1 ;  /* 0x0000000000017941 */ /* 0x000fea0003800000 */
.L_x_136:
        /* <DEDUP_REMOVED lines=12> */
.L_x_139:
[----:B------:R-:W-:Y:S05]  /*5e50*/  BSYNC B1 ;  /* 0x0000000000017941 */ /* 0x000fea0003800000 */
.L_x_138:
        /* <DEDUP_REMOVED lines=12> */
.L_x_141:
[----:B------:R-:W-:Y:S05]  /*5f20*/  BSYNC B1 ;  /* 0x0000000000017941 */ /* 0x000fea0003800000 */
.L_x_140:
        /* <DEDUP_REMOVED lines=12> */
.L_x_143:
[----:B------:R-:W-:Y:S05]  /*5ff0*/  BSYNC B1 ;  /* 0x0000000000017941 */ /* 0x000fea0003800000 */
.L_x_142:
        /* <DEDUP_REMOVED lines=12> */
.L_x_145:
[----:B------:R-:W-:Y:S05]  /*60c0*/  BSYNC B1 ;  /* 0x0000000000017941 */ /* 0x000fea0003800000 */
.L_x_144:
        /* <DEDUP_REMOVED lines=12> */
.L_x_147:
[----:B------:R-:W-:Y:S05]  /*6190*/  BSYNC B1 ;  /* 0x0000000000017941 */ /* 0x000fea0003800000 */
.L_x_146:
        /* <DEDUP_REMOVED lines=12> */
.L_x_149:
[----:B------:R-:W-:Y:S05]  /*6260*/  BSYNC B1 ;  /* 0x0000000000017941 */ /* 0x000fea0003800000 */
.L_x_148:
        /* <DEDUP_REMOVED lines=12> */
.L_x_151:
[----:B------:R-:W-:Y:S05]  /*6330*/  BSYNC B1 ;  /* 0x0000000000017941 */ /* 0x000fea0003800000 */
.L_x_150:
        /* <DEDUP_REMOVED lines=12> */
.L_x_153:
[----:B------:R-:W-:Y:S05]  /*6400*/  BSYNC B1 ;  /* 0x0000000000017941 */ /* 0x000fea0003800000 */
.L_x_152:
        /* <DEDUP_REMOVED lines=12> */
.L_x_155:
[----:B------:R-:W-:Y:S05]  /*64d0*/  BSYNC B1 ;  /* 0x0000000000017941 */ /* 0x000fea0003800000 */
.L_x_154:
        /* <DEDUP_REMOVED lines=12> */
.L_x_157:
[----:B------:R-:W-:Y:S05]  /*65a0*/  BSYNC B1 ;  /* 0x0000000000017941 */ /* 0x000fea0003800000 */
.L_x_156:
        /* <DEDUP_REMOVED lines=12> */
.L_x_159:
[----:B------:R-:W-:Y:S05]  /*6670*/  BSYNC B1 ;  /* 0x0000000000017941 */ /* 0x000fea0003800000 */
.L_x_158:
        /* <DEDUP_REMOVED lines=12> */
.L_x_161:
[----:B------:R-:W-:Y:S05]  /*6740*/  BSYNC B1 ;  /* 0x0000000000017941 */ /* 0x000fea0003800000 */
.L_x_160:
        /* <DEDUP_REMOVED lines=12> */
.L_x_163:
[----:B------:R-:W-:Y:S05]  /*6810*/  BSYNC B1 ;  /* 0x0000000000017941 */ /* 0x000fea0003800000 */
.L_x_162:
        /* <DEDUP_REMOVED lines=12> */
.L_x_165:
[----:B------:R-:W-:Y:S05]  /*68e0*/  BSYNC B1 ;  /* 0x0000000000017941 */ /* 0x000fea0003800000 */
.L_x_164:
        /* <DEDUP_REMOVED lines=12> */
.L_x_167:
[----:B------:R-:W-:Y:S05]  /*69b0*/  BSYNC B1 ;  /* 0x0000000000017941 */ /* 0x000fea0003800000 */
.L_x_166:
[----:B------:R-:W-:Y:S05]  /*69c0*/  @P2 BRA `(.L_x_168) ;  /* 0x0000001000282947 */ /* 0x000fea0003800000 */
[----:B-----5:R-:W-:-:S04]  /*69d0*/  LOP3.LUT R0, R0, 0xff, RZ, 0xc0, !PT ;  /* 0x000000ff00007812 */ /* 0x020fc800078ec0ff */
[----:B------:R-:W-:-:S05]  /*69e0*/  F2FP.F16.E5M2.UNPACK_B R0, R0 ;  /* 0x00000000ff00723e */ /* 0x000fca00020004ff */
[----:B--2---:R-:W-:-:S05]  /*69f0*/  HADD2.F32 R13, -RZ, R0.H0_H0 ;  /* 0x20000000ff0d7230 */ /* 0x004fca0000004100 */
[----:B------:R-:W-:-:S04]  /*6a00*/  FMUL R13, R13, R10 ;  /* 0x0000000a0d0d7220 */ /* 0x000fc80000400000 */
[----:B------:R-:W-:-:S05]  /*6a10*/  FFMA R13, R20, R7, R13 ;  /* 0x00000007140d7223 */ /* 0x000fca000000000d */
[----:B------:R-:W-:-:S05]  /*6a20*/  F2FP.SATFINITE.E5M2.F32.PACK_AB_MERGE_C R13, RZ, R13, RZ ;  /* 0x0000000dff0d723e */ /* 0x000fca00048060ff */
[----:B------:R2:W-:Y:S01]  /*6a30*/  STG.E.U8 desc[UR22][R4.64+0x79], R13 ;  /* 0x0000790d04007986 */ /* 0x0005e2000c101116 */
[----:B------:R-:W-:Y:S05]  /*6a40*/  BRA `(.L_x_168) ;  /* 0x0000001000087947 */ /* 0x000fea0003800000 */
.L_x_39:
[----:B------:R-:W-:Y:S01]  /*6a50*/  ISETP.GE.AND P2, PT, R32, 0x1, PT ;  /* 0x000000012000780c */ /* 0x000fe20003f46270 */
[-C--:B--2---:R-:W-:Y:S01]  /*6a60*/  FMUL R143, R143, R7.reuse ;  /* 0x000000078f8f7220 */ /* 0x084fe20000400000 */
[-C--:B------:R-:W-:Y:S01]  /*6a70*/  FMUL R144, R144, R7.reuse ;  /* 0x0000000790907220 */ /* 0x080fe20000400000 */
[----:B------:R-:W-:Y:S01]  /*6a80*/  ISETP.GE.AND P1, PT, R32, 0x9, PT ;  /* 0x000000092000780c */ /* 0x000fe20003f26270 */
[-C--:B------:R-:W-:Y:S01]  /*6a90*/  FMUL R141, R141, R7.reuse ;  /* 0x000000078d8d7220 */ /* 0x080fe20000400000 */
[----:B------:R-:W-:Y:S01]  /*6aa0*/  ISETP.LT.OR P4, PT, R28, 0x1, !P2 ;  /* 0x000000011c00780c */ /* 0x000fe20005781670 */
[-C--:B------:R-:W-:Y:S01]  /*6ab0*/  FMUL R142, R142, R7.reuse ;  /* 0x000000078e8e7220 */ /* 0x080fe20000400000 */
[----:B------:R-:W-:Y:S01]  /*6ac0*/  ISETP.LT.OR P5, PT, R28, 0x2, !P2 ;  /* 0x000000021c00780c */ /* 0x000fe200057a1670 */
[----:B------:R-:W-:Y:S01]  /*6ad0*/  FMUL R139, R139, R7 ;  /* 0x000000078b8b7220 */ /* 0x000fe20000400000 */
[----:B------:R-:W-:Y:S01]  /*6ae0*/  F2FP.SATFINITE.E5M2.F32.PACK_AB_MERGE_C R143, RZ, R143, RZ ;  /* 0x0000008fff8f723e */ /* 0x000fe200048060ff */
[-C--:B------:R-:W-:Y:S01]  /*6af0*/  FMUL R140, R140, R7.reuse ;  /* 0x000000078c8c7220 */ /* 0x080fe20000400000 */
[----:B------:R-:W-:Y:S01]  /*6b00*/  F2FP.SATFINITE.E5M2.F32.PACK_AB_MERGE_C R25, RZ, R144, RZ ;  /* 0x00000090ff19723e */ /* 0x000fe200048060ff */
[-C--:B------:R-:W-:Y:S01]  /*6b10*/  FMUL R137, R137, R7.reuse ;  /* 0x0000000789897220 */ /* 0x080fe20000400000 */
[----:B------:R-:W-:Y:S01]  /*6b20*/  ISETP.LT.OR P3, PT, R28, 0x1, !P1 ;  /* 0x000000011c00780c */ /* 0x000fe20004f61670 */
[-C--:B------:R-:W-:Y:S01]  /*6b30*/  FMUL R138, R138, R7.reuse ;  /* 0x000000078a8a7220 */ /* 0x080fe20000400000 */
[C---:B------:R-:W-:Y:S01]  /*6b40*/  ISETP.LT.OR P6, PT, R28.reuse, 0xa, !P2 ;  /* 0x0000000a1c00780c */ /* 0x040fe200057c1670 */
[----:B------:R-:W-:Y:S01]  /*6b50*/  FMUL R135, R135, R7 ;  /* 0x0000000787877220 */ /* 0x000fe20000400000 */
[----:B------:R-:W-:Y:S01]  /*6b60*/  F2FP.SATFINITE.E5M2.F32.PACK_AB_MERGE_C R141, RZ, R141, RZ ;  /* 0x0000008dff8d723e */ /* 0x000fe200048060ff */
[----:B------:R-:W-:Y:S01]  /*6b70*/  @!P4 STG.E.U8 desc[UR22][R12.64], R143 ;  /* 0x0000008f0c00c986 */ /* 0x000fe2000c101116 */
[----:B------:R-:W-:Y:S01]  /*6b80*/  ISETP.LT.OR P4, PT, R28, 0x2, !P1 ;  /* 0x000000021c00780c */ /* 0x000fe20004f81670 */
[-C--:B------:R-:W-:Y:S01]  /*6b90*/  FMUL R136, R136, R7.reuse ;  /* 0x0000000788887220 */ /* 0x080fe20000400000 */
[----:B------:R-:W-:Y:S01]  /*6ba0*/  F2FP.SATFINITE.E5M2.F32.PACK_AB_MERGE_C R27, RZ, R142, RZ ;  /* 0x0000008eff1b723e */ /* 0x000fe200048060ff */
[----:B------:R1:W-:Y:S01]  /*6bb0*/  @!P5 STG.E.U8 desc[UR22][R12.64+0x1], R25 ;  /* 0x000001190c00d986 */ /* 0x0003e2000c101116 */
[C---:B------:R-:W-:Y:S01]  /*6bc0*/  ISETP.LT.OR P5, PT, R28.reuse, 0x9, !P2 ;  /* 0x000000091c00780c */ /* 0x040fe200057a1670 */
[----:B------:R-:W-:Y:S01]  /*6bd0*/  FMUL R133, R133, R7 ;  /* 0x0000000785857220 */ /* 0x000fe20000400000 */
[----:B------:R-:W-:Y:S01]  /*6be0*/  F2FP.SATFINITE.E5M2.F32.PACK_AB_MERGE_C R139, RZ, R139, RZ ;  /* 0x0000008bff8b723e */ /* 0x000fe200048060ff */
[----:B------:R-:W-:Y:S01]  /*6bf0*/  @!P3 STG.E.U8 desc[UR22][R4.64], R141 ;  /* 0x0000008d0400b986 */ /* 0x000fe2000c101116 */
[----:B------:R-:W-:Y:S01]  /*6c00*/  ISETP.LT.OR P3, PT, R28, 0x9, !P1 ;  /* 0x000000091c00780c */ /* 0x000fe20004f61670 */
[----:B------:R-:W-:Y:S01]  /*6c10*/  FMUL R134, R134, R7 ;  /* 0x0000000786867220 */ /* 0x000fe20000400000 */
[----:B------:R-:W-:Y:S01]  /*6c20*/  F2FP.SATFINITE.E5M2.F32.PACK_AB_MERGE_C R137, RZ, R137, RZ ;  /* 0x00000089ff89723e */ /* 0x000fe200048060ff */
[----:B------:R-:W-:Y:S01]  /*6c30*/  FMUL R131, R131, R7 ;  /* 0x0000000783837220 */ /* 0x000fe20000400000 */
[----:B------:R-:W-:Y:S01]  /*6c40*/  F2FP.SATFINITE.E5M2.F32.PACK_AB_MERGE_C R135, RZ, R135, RZ ;  /* 0x00000087ff87723e */ /* 0x000fe200048060ff */
[----:B------:R2:W-:Y:S01]  /*6c50*/  @!P4 STG.E.U8 desc[UR22][R4.64+0x1], R27 ;  /* 0x0000011b0400c986 */ /* 0x0005e2000c101116 */
[----:B------:R-:W-:Y:S01]  /*6c60*/  ISETP.LT.OR P4, PT, R28, 0xa, !P1 ;  /* 0x0000000a1c00780c */ /* 0x000fe20004f81670 */
[-C--:B------:R-:W-:Y:S01]  /*6c70*/  FMUL R132, R132, R7.reuse ;  /* 0x0000000784847220 */ /* 0x080fe20000400000 */
[----:B-1----:R-:W-:Y:S01]  /*6c80*/  F2FP.SATFINITE.E5M2.F32.PACK_AB_MERGE_C R25, RZ, R140, RZ ;  /* 0x0000008cff19723e */ /* 0x002fe200048060ff */
[----:B------:R-:W-:Y:S01]  /*6c90*/  @!P5 STG.E.U8 desc[UR22][R12.64+0x8], R139 ;  /* 0x0000088b0c00d986 */ /* 0x000fe2000c101116 */
[C---:B------:R-:W-:Y:S01]  /*6ca0*/  ISETP.LT.OR P5, PT, R28.reuse, 0x11, !P2 ;  /* 0x000000111c00780c */ /* 0x040fe200057a1670 */
[----:B------:R-:W-:Y:S01]  /*6cb0*/  FMUL R129, R129, R7 ;  /* 0x0000000781817220 */ /* 0x000fe20000400000 */
[----:B------:R-:W-:Y:S01]  /*6cc0*/  F2FP.SATFINITE.E5M2.F32.PACK_AB_MERGE_C R133, RZ, R133, RZ ;  /* 0x00000085ff85723e */ /* 0x000fe200048060ff */
[----:B------:R1:W-:Y:S01]  /*6cd0*/  @!P6 STG.E.U8 desc[UR22][R12.64+0x9], R25 ;  /* 0x000009190c00e986 */ /* 0x0003e2000c101116 */
[----:B------:R-:W-:Y:S01]  /*6ce0*/  ISETP.LT.OR P6, PT, R28, 0x12, !P2 ;  /* 0x000000121c00780c */ /* 0x000fe200057c1670 */
[----:B------:R-:W-:Y:S01]  /*6cf0*/  FMUL R130, R130, R7 ;  /* 0x0000000782827220 */ /* 0x000fe20000400000 */
[----:B------:R-:W-:Y:S01]  /*6d00*/  F2FP.SATFINITE.E5M2.F32.PACK_AB_MERGE_C R131, RZ, R131, RZ ;  /* 0x00000083ff83723e */ /* 0x000fe200048060ff */
[----:B------:R-:W-:Y:S01]  /*6d10*/  @!P3 STG.E.U8 desc[UR22][R4.64+0x8], R137 ;  /* 0x000008890400b986 */ /* 0x000fe2000c101116 */
[----:B--2---:R-:W-:Y:S01]  /*6d20*/  F2FP.SATFINITE.E5M2.F32.PACK_AB_MERGE_C R27, RZ, R138, RZ ;  /* 0x0000008aff1b723e */ /* 0x004fe200048060ff */
[-C--:B------:R-:W-:Y:S01]  /*6d30*/  FMUL R127, R127, R7.reuse ;  /* 0x000000077f7f7220 */ /* 0x080fe20000400000 */
[----:B------:R-:W-:Y:S01]  /*6d40*/  ISETP.LT.OR P3, PT, R28, 0x11, !P1 ;  /* 0x000000111c00780c */ /* 0x000fe20004f61670 */
[----:B------:R-:W-:Y:S01]  /*6d50*/  FMUL R128, R128, R7 ;  /* 0x0000000780807220 */ /* 0x000fe20000400000 */
[----:B------:R-:W-:Y:S01]  /*6d60*/  F2FP.SATFINITE.E5M2.F32.PACK_AB_MERGE_C R129, RZ, R129, RZ ;  /* 0x00000081ff81723e */ /* 0x000fe200048060ff */
[----:B------:R2:W-:Y:S01]  /*6d70*/  @!P4 STG.E.U8 desc[UR22][R4.64+0x9], R27 ;  /* 0x0000091b0400c986 */ /* 0x0005e2000c101116 */
[C---:B------:R-:W-:Y:S01]  /*6d80*/  ISETP.LT.OR P4, PT, R28.reuse, 0x12, !P1 ;  /* 0x000000121c00780c */ /* 0x040fe20004f81670 */
[-C--:B------:R-:W-:Y:S01]  /*6d90*/  FMUL R125, R125, R7.reuse ;  /* 0x000000077d7d7220 */ /* 0x080fe20000400000 */
[----:B-1----:R-:W-:Y:S01]  /*6da0*/  F2FP.SATFINITE.E5M2.F32.PACK_AB_MERGE_C R25, RZ, R136, RZ ;  /* 0x00000088ff19723e */ /* 0x002fe200048060ff */
[----:B------:R-:W-:Y:S01]  /*6db0*/  @!P5 STG.E.U8 desc[UR22][R12.64+0x10], R135 ;  /* 0x000010870c00d986 */ /* 0x000fe2000c101116 */
[----:B------:R-:W-:Y:S01]  /*6dc0*/  ISETP.LT.OR P5, PT, R28, 0x19, !P2 ;  /* 0x000000191c00780c */ /* 0x000fe200057a1670 */
[----:B------:R-:W-:Y:S01]  /*6dd0*/  FMUL R126, R126, R7 ;  /* 0x000000077e7e7220 */ /* 0x000fe20000400000 */
[----:B------:R-:W-:Y:S01]  /*6de0*/  F2FP.SATFINITE.E5M2.F32.PACK_AB_MERGE_C R127, RZ, R127, RZ ;  /* 0x0000007fff7f723e */ /* 0x000fe200048060ff */
[----:B------:R1:W-:Y:S01]  /*6df0*/  @!P6 STG.E.U8 desc[UR22][R12.64+0x11], R25 ;  /* 0x000011190c00e986 */ /* 0x0003e2000c101116 */
[----:B------:R-:W-:Y:S01]  /*6e00*/  ISETP.LT.OR P6, PT, R28, 0x1a, !P2 ;  /* 0x0000001a1c00780c */ /* 0x000fe200057c1670 */
[-C--:B------:R-:W-:Y:S01]  /*6e10*/  FMUL R123, R123, R7.reuse ;  /* 0x000000077b7b7220 */ /* 0x080fe20000400000 */
[-C--:B------:R-:W-:Y:S01]  /*6e20*/  FMUL R124, R124, R7.reuse ;  /* 0x000000077c7c7220 */ /* 0x080fe20000400000 */
[----:B--2---:R-:W-:Y:S01]  /*6e30*/  F2FP.SATFINITE.E5M2.F32.PACK_AB_MERGE_C R27, RZ, R134, RZ ;  /* 0x00000086ff1b723e */ /* 0x004fe200048060ff */
[----:B------:R-:W-:Y:S01]  /*6e40*/  @!P3 STG.E.U8 desc[UR22][R4.64+0x10], R133 ;  /* 0x000010850400b986 */ /* 0x000fe2000c101116 */
[C---:B------:R-:W-:Y:S01]  /*6e50*/  ISETP.LT.OR P3, PT, R28.reuse, 0x19, !P1 ;  /* 0x000000191c00780c */ /* 0x040fe20004f61670 */
        /* <DEDUP_REMOVED lines=36> */
[-C--:B------:R-:W-:Y:S01]  /*70a0*/  FMUL R111, R111, R7.reuse ;  /* 0x000000076f6f7220 */ /* 0x080fe20000400000 */
[-C--:B------:R-:W-:Y:S01]  /*70b0*/  FMUL R112, R112, R7.reuse ;  /* 0x0000000770707220 */ /* 0x080fe20000400000 */
        /* <DEDUP_REMOVED lines=96> */
[-C--:B------:R-:W-:Y:S01]  /*76c0*/  FMUL R18, R18, R7.reuse ;  /* 0x0000000712127220 */ /* 0x080fe20000400000 */
[-C--:B------:R-:W-:Y:S01]  /*76d0*/  FMUL R19, R19, R7.reuse ;  /* 0x0000000713137220 */ /* 0x080fe20000400000 */
[----:B------:R1:W-:Y:S01]  /*76e0*/  @!P6 STG.E.U8 desc[UR22][R12.64+0x51], R25 ;  /* 0x000051190c00e986 */ /* 0x0003e2000c101116 */
[----:B------:R-:W-:Y:S01]  /*76f0*/  ISETP.LT.OR P6, PT, R28, 0x5a, !P2 ;  /* 0x0000005a1c00780c */ /* 0x000fe200057c1670 */
[----:B------:R-:W-:Y:S01]  /*7700*/  FMUL R20, R20, R7 ;  /* 0x0000000714147220 */ /* 0x000fe20000400000 */
[----:B------:R-:W-:Y:S01]  /*7710*/  F2FP.SATFINITE.E5M2.F32.PACK_AB_MERGE_C R21, RZ, R21, RZ ;  /* 0x00000015ff15723e */ /* 0x000fe200048060ff */
[----:B------:R-:W-:Y:S01]  /*7720*/  @!P3 STG.E.U8 desc[UR22][R4.64+0x50], R101 ;  /* 0x000050650400b986 */ /* 0x000fe2000c101116 */
[----:B--2---:R-:W-:-:S02]  /*7730*/  F2FP.SATFINITE.E5M2.F32.PACK_AB_MERGE_C R27, RZ, R102, RZ ;  /* 0x00000066ff1b723e */ /* 0x004fc400048060ff */
[C---:B------:R-:W-:Y:S02]  /*7740*/  ISETP.LT.OR P3, PT, R28.reuse, 0x59, !P1 ;  /* 0x000000591c00780c */ /* 0x040fe40004f61670 */
[----:B------:R-:W-:Y:S01]  /*7750*/  F2FP.SATFINITE.E5M2.F32.PACK_AB_MERGE_C R17, RZ, R17, RZ ;  /* 0x00000011ff11723e */ /* 0x000fe200048060ff */
[----:B------:R2:W-:Y:S01]  /*7760*/  @!P4 STG.E.U8 desc[UR22][R4.64+0x51], R27 ;  /* 0x0000511b0400c986 */ /* 0x0005e2000c101116 */
[C---:B------:R-:W-:Y:S02]  /*7770*/  ISETP.LT.OR P4, PT, R28.reuse, 0x5a, !P1 ;  /* 0x0000005a1c00780c */ /* 0x040fe40004f81670 */
[----:B-1----:R-:W-:Y:S01]  /*7780*/  F2FP.SATFINITE.E5M2.F32.PACK_AB_MERGE_C R25, RZ, R100, RZ ;  /* 0x00000064ff19723e */ /* 0x002fe200048060ff */
[----:B------:R-:W-:Y:S01]  /*7790*/  @!P5 STG.E.U8 desc[UR22][R12.64+0x58], R99 ;  /* 0x000058630c00d986 */ /* 0x000fe2000c101116 */
[C---:B------:R-:W-:Y:S02]  /*77a0*/  ISETP.LT.OR P5, PT, R28.reuse, 0x61, !P2 ;  /* 0x000000611c00780c */ /* 0x040fe400057a1670 */
[----:B------:R-:W-:Y:S01]  /*77b0*/  F2FP.SATFINITE.E5M2.F32.PACK_AB_MERGE_C R19, RZ, R19, RZ ;  /* 0x00000013ff13723e */ /* 0x000fe200048060ff */
[----:B------:R1:W-:Y:S01]  /*77c0*/  @!P6 STG.E.U8 desc[UR22][R12.64+0x59], R25 ;  /* 0x000059190c00e986 */ /* 0x0003e2000c101116 */
[----:B------:R-:W-:-:S02]  /*77d0*/  ISETP.LT.OR P6, PT, R28, 0x62, !P2 ;  /* 0x000000621c00780c */ /* 0x000fc400057c1670 */
[----:B--2---:R-:W-:Y:S01]  /*77e0*/  F2FP.SATFINITE.E5M2.F32.PACK_AB_MERGE_C R27, RZ, R98, RZ ;  /* 0x00000062ff1b723e */ /* 0x004fe200048060ff */
[----:B------:R-:W-:Y:S01]  /*77f0*/  @!P3 STG.E.U8 desc[UR22][R4.64+0x58], R97 ;  /* 0x000058610400b986 */ /* 0x000fe2000c101116 */
[----:B------:R-:W-:-:S03]  /*7800*/  ISETP.LT.OR P3, PT, R28, 0x61, !P1 ;  /* 0x000000611c00780c */ /* 0x000fc60004f61670 */
[----:B------:R2:W-:Y:S01]  /*7810*/  @!P4 STG.E.U8 desc[UR22][R4.64+0x59], R27 ;  /* 0x0000591b0400c986 */ /* 0x0005e2000c101116 */
[C---:B------:R-:W-:Y:S02]  /*7820*/  ISETP.LT.OR P4, PT, R28.reuse, 0x62, !P1 ;  /* 0x000000621c00780c */ /* 0x040fe40004f81670 */
[----:B-1----:R-:W-:Y:S01]  /*7830*/  F2FP.SATFINITE.E5M2.F32.PACK_AB_MERGE_C R25, RZ, R96, RZ ;  /* 0x00000060ff19723e */ /* 0x002fe200048060ff */
[----:B------:R-:W-:Y:S01]  /*7840*/  @!P5 STG.E.U8 desc[UR22][R12.64+0x60], R93 ;  /* 0x0000605d0c00d986 */ /* 0x000fe2000c101116 */
[----:B------:R-:W-:-:S03]  /*7850*/  ISETP.LT.OR P5, PT, R28, 0x69, !P2 ;  /* 0x000000691c00780c */ /* 0x000fc600057a1670 */
[----:B------:R1:W-:Y:S01]  /*7860*/  @!P6 STG.E.U8 desc[UR22][R12.64+0x61], R25 ;  /* 0x000061190c00e986 */ /* 0x0003e2000c101116 */
[C---:B------:R-:W-:Y:S02]  /*7870*/  ISETP.LT.OR P6, PT, R28.reuse, 0x6a, !P2 ;  /* 0x0000006a1c00780c */ /* 0x040fe400057c1670 */
        /* <DEDUP_REMOVED lines=16> */
[----:B------:R1:W-:Y:S01]  /*7980*/  @!P5 STG.E.U8 desc[UR22][R12.64+0x70], R23 ;  /* 0x000070170c00d986 */ /* 0x0003e2000c101116 */
[C---:B------:R-:W-:Y:S02]  /*7990*/  ISETP.LT.OR P5, PT, R28.reuse, 0x72, !P1 ;  /* 0x000000721c00780c */ /* 0x040fe40004fa1670 */
[C---:B------:R-:W-:Y:S01]  /*79a0*/  ISETP.LT.OR P2, PT, R28.reuse, 0x7a, !P2 ;  /* 0x0000007a1c00780c */ /* 0x040fe20005741670 */
[----:B------:R3:W-:Y:S01]  /*79b0*/  @!P6 STG.E.U8 desc[UR22][R12.64+0x71], R25 ;  /* 0x000071190c00e986 */ /* 0x0007e2000c101116 */
[C---:B------:R-:W-:Y:S02]  /*79c0*/  ISETP.LT.OR P6, PT, R28.reuse, 0x79, !P1 ;  /* 0x000000791c00780c */ /* 0x040fe40004fc1670 */
[----:B------:R-:W-:Y:S01]  /*79d0*/  ISETP.LT.OR P1, PT, R28, 0x7a, !P1 ;  /* 0x0000007a1c00780c */ /* 0x000fe20004f21670 */
[----:B------:R4:W-:Y:S01]  /*79e0*/  @!P3 STG.E.U8 desc[UR22][R4.64+0x70], R21 ;  /* 0x000070150400b986 */ /* 0x0009e2000c101116 */
[----:B--2---:R-:W-:-:S02]  /*79f0*/  F2FP.SATFINITE.E5M2.F32.PACK_AB_MERGE_C R27, RZ, R20, RZ ;  /* 0x00000014ff1b723e */ /* 0x004fc400048060ff */
[----:B-1----:R-:W-:Y:S02]  /*7a00*/  F2FP.SATFINITE.E5M2.F32.PACK_AB_MERGE_C R23, RZ, R22, RZ ;  /* 0x00000016ff17723e */ /* 0x002fe400048060ff */
[----:B---3--:R-:W-:-:S03]  /*7a10*/  F2FP.SATFINITE.E5M2.F32.PACK_AB_MERGE_C R25, RZ, R18, RZ ;  /* 0x00000012ff19723e */ /* 0x008fc600048060ff */
[----:B------:R4:W-:Y:S04]  /*7a20*/  @!P5 STG.E.U8 desc[UR22][R4.64+0x71], R23 ;  /* 0x000071170400d986 */ /* 0x0009e8000c101116 */
[----:B------:R4:W-:Y:S04]  /*7a30*/  @!P4 STG.E.U8 desc[UR22][R12.64+0x78], R17 ;  /* 0x000078110c00c986 */ /* 0x0009e8000c101116 */
[----:B------:R4:W-:Y:S04]  /*7a40*/  @!P2 STG.E.U8 desc[UR22][R12.64+0x79], R25 ;  /* 0x000079190c00a986 */ /* 0x0009e8000c101116 */
[----:B------:R4:W-:Y:S04]  /*7a50*/  @!P6 STG.E.U8 desc[UR22][R4.64+0x78], R19 ;  /* 0x000078130400e986 */ /* 0x0009e8000c101116 */
[----:B------:R4:W-:Y:S02]  /*7a60*/  @!P1 STG.E.U8 desc[UR22][R4.64+0x79], R27 ;  /* 0x0000791b04009986 */ /* 0x0009e4000c101116 */
.L_x_168:
[----:B------:R-:W-:Y:S05]  /*7a70*/  BSYNC B0 ;  /* 0x0000000000007941 */ /* 0x000fea0003800000 */
.L_x_38:
[----:B--2-4-:R-:W-:Y:S01]  /*7a80*/  IMAD.U32 R4, RZ, RZ, UR20 ;  /* 0x00000014ff047e24 */ /* 0x014fe2000f8e00ff */
[----:B------:R-:W-:Y:S01]  /*7a90*/  ULDC.64 UR4, c[0x0][0x650] ;  /* 0x0001940000047ab9 */ /* 0x000fe20000000a00 */
[----:B-----5:R-:W-:Y:S01]  /*7aa0*/  IMAD.U32 R0, RZ, RZ, UR13 ;  /* 0x0000000dff007e24 */ /* 0x020fe2000f8e00ff */
[----:B------:R2:W-:Y:S01]  /*7ab0*/  SYNCS.ARRIVE.TRANS64.A1T0 RZ, [R15+UR31], RZ ;  /* 0x000000ff0fff79a7 */ /* 0x0005e2000810001f */
[----:B------:R-:W-:Y:S01]  /*7ac0*/  IMAD.U32 R5, RZ, RZ, UR21 ;  /* 0x00000015ff057e24 */ /* 0x000fe2000f8e00ff */
[C---:B------:R-:W-:Y:S01]  /*7ad0*/  LEA R2, P1, R4.reuse, R2, 0x1 ;  /* 0x0000000204027211 */ /* 0x040fe200078208ff */
[----:B------:R-:W-:Y:S01]  /*7ae0*/  IMAD.MOV.U32 R5, RZ, RZ, -0x1 ;  /* 0xffffffffff057424 */ /* 0x000fe200078e00ff */
[----:B------:R-:W-:Y:S02]  /*7af0*/  PRMT R12, RZ, 0x7610, R12 ;  /* 0x00007610ff0c7816 */ /* 0x000fe4000000000c */
[----:B------:R-:W-:Y:S01]  /*7b00*/  LEA.HI.X R3, R4, R3, R0, 0x1, P1 ;  /* 0x0000000304037211 */ /* 0x000fe200008f0c00 */
[----:B------:R-:W-:Y:S01]  /*7b10*/  IMAD.MOV.U32 R4, RZ, RZ, -0x1 ;  /* 0xffffffffff047424 */ /* 0x000fe200078e00ff */
[----:B------:R-:W-:Y:S01]  /*7b20*/  ISETP.GE.U32.AND P1, PT, R2, UR4, PT ;  /* 0x0000000402007c0c */ /* 0x000fe2000bf26070 */
[----:B------:R-:W-:-:S03]  /*7b30*/  IMAD.MOV.U32 R0, RZ, RZ, -0x1 ;  /* 0xffffffffff007424 */ /* 0x000fc600078e00ff */
[----:B------:R-:W-:-:S13]  /*7b40*/  ISETP.GE.U32.AND.EX P1, PT, R3, UR5, PT, P1 ;  /* 0x0000000503007c0c */ /* 0x000fda000bf26110 */
[----:B--2---:R-:W-:Y:S05]  /*7b50*/  @P1 BRA `(.L_x_169) ;  /* 0x0000000400881947 */ /* 0x004fea0003800000 */
[----:B------:R-:W2:Y:S01]  /*7b60*/  S2UR UR12, SR_CTAID.X ;  /* 0x00000000000c79c3 */ /* 0x000ea20000002500 */
[----:B------:R-:W-:Y:S01]  /*7b70*/  ULDC.64 UR4, c[0x0][0x628] ;  /* 0x00018a0000047ab9 */ /* 0x000fe20000000a00 */
[----:B------:R-:W-:Y:S01]  /*7b80*/  ULDC UR6, c[0x0][0x150] ;  /* 0x0000540000067ab9 */ /* 0x000fe20000000800 */
[----:B------:R-:W-:Y:S01]  /*7b90*/  ISETP.NE.U32.AND P1, PT, RZ, UR4, PT ;  /* 0x00000004ff007c0c */ /* 0x000fe2000bf25070 */
[----:B------:R-:W-:Y:S01]  /*7ba0*/  ULDC UR24, c[0x0][0x630] ;  /* 0x00018c0000187ab9 */ /* 0x000fe20000000800 */
[C---:B------:R-:W-:Y:S01]  /*7bb0*/  R2UR UR28, R2.reuse ;  /* 0x00000000021c72ca */ /* 0x040fe200000e0000 */
[----:B------:R-:W-:Y:S01]  /*7bc0*/  ULDC UR32, c[0x0][0x154] ;  /* 0x0000550000207ab9 */ /* 0x000fe20000000800 */
[----:B------:R-:W-:Y:S01]  /*7bd0*/  ISETP.NE.AND.EX P1, PT, RZ, UR5, PT, P1 ;  /* 0x00000005ff007c0c */ /* 0x000fe2000bf25310 */
[----:B------:R-:W4:Y:S01]  /*7be0*/  S2UR UR33, SR_CTAID.Y ;  /* 0x00000000002179c3 */ /* 0x000f220000002600 */
[----:B------:R-:W-:Y:S02]  /*7bf0*/  R2UR UR29, R3 ;  /* 0x00000000031d72ca */ /* 0x000fe400000e0000 */
[----:B------:R-:W-:-:S02]  /*7c00*/  R2UR UR26, R2 ;  /* 0x00000000021a72ca */ /* 0x000fc400000e0000 */
[----:B------:R-:W-:Y:S02]  /*7c10*/  R2UR UR27, R3 ;  /* 0x00000000031b72ca */ /* 0x000fe400000e0000 */
[----:B--2---:R-:W-:-:S05]  /*7c20*/  I2FP.F32.U32 R0, UR12 ;  /* 0x0000000c00007c45 */ /* 0x004fca0008201000 */
[----:B------:R-:W-:-:S04]  /*7c30*/  FMUL R0, R0, UR6 ;  /* 0x0000000600007c20 */ /* 0x000fc80008400000 */
[----:B------:R2:W0:Y:S01]  /*7c40*/  F2I.U32.TRUNC.NTZ R4, R0 ;  /* 0x0000000000047305 */ /* 0x000422000020f000 */
[----:B----4-:R-:W-:Y:S05]  /*7c50*/  @!P1 BRA `(.L_x_170) ;  /* 0x0000000000309947 */ /* 0x010fea0003800000 */
        /* <DEDUP_REMOVED lines=12> */
.L_x_170:
[----:B------:R-:W-:Y:S01]  /*7d20*/  USHF.R.U64 UR6, UR26, UR24, UR27 ;  /* 0x000000181a067299 */ /* 0x000fe2000800121b */
[----:B--2---:R-:W-:Y:S01]  /*7d30*/  I2FP.F32.U32 R0, UR33 ;  /* 0x0000002100007c45 */ /* 0x004fe20008201000 */
[----:B------:R-:W-:Y:S02]  /*7d40*/  USHF.R.U32.HI UR4, URZ, UR24, UR27 ;  /* 0x000000183f047299 */ /* 0x000fe4000801161b */
[----:B------:R-:W-:Y:S02]  /*7d50*/  UIADD3 UR18, UP0, URZ, -UR6, URZ ;  /* 0x800000063f127290 */ /* 0x000fe4000ff1e03f */
[----:B------:R-:W-:Y:S01]  /*7d60*/  FMUL R0, R0, UR32 ;  /* 0x0000002000007c20 */ /* 0x000fe20008400000 */
[----:B------:R-:W-:Y:S01]  /*7d70*/  ULDC.64 UR26, c[0x0][0x620] ;  /* 0x00018800001a7ab9 */ /* 0x000fe20000000a00 */
[----:B------:R-:W-:Y:S01]  /*7d80*/  UIADD3.X UR4, URZ, ~UR4, URZ, UP0, !UPT ;  /* 0x800000043f047290 */ /* 0x000fe200087fe43f */
[----:B------:R-:W-:Y:S01]  /*7d90*/  UMOV UR16, UR28 ;  /* 0x0000001c00107c82 */ /* 0x000fe20008000000 */
[----:B------:R-:W-:-:S02]  /*7da0*/  UMOV UR17, UR29 ;  /* 0x0000001d00117c82 */ /* 0x000fc40008000000 */
[----:B------:R-:W2:Y:S01]  /*7db0*/  F2I.U32.TRUNC.NTZ R0, R0 ;  /* 0x0000000000007305 */ /* 0x000ea2000020f000 */
[----:B------:R-:W-:Y:S02]  /*7dc0*/  UIMAD UR4, UR4, UR26, URZ ;  /* 0x0000001a040472a4 */ /* 0x000fe4000f8e023f */
[----:B------:R-:W-:Y:S01]  /*7dd0*/  UIMAD.WIDE.U32 UR16, UR18, UR26, UR16 ;  /* 0x0000001a121072a5 */ /* 0x000fe2000f8e0010 */
[----:B0-----:R-:W-:Y:S01]  /*7de0*/  R2UR UR26, R4 ;  /* 0x00000000041a72ca */ /* 0x001fe200000e0000 */
[----:B------:R-:W-:Y:S01]  /*7df0*/  UIMAD UR18, UR18, UR27, UR4 ;  /* 0x0000001b121272a4 */ /* 0x000fe2000f8e0204 */
[----:B------:R-:W-:Y:S01]  /*7e00*/  ULDC UR19, c[0x0][0x618] ;  /* 0x0001860000137ab9 */ /* 0x000fe20000000800 */
[----:B------:R-:W-:Y:S02]  /*7e10*/  ULDC UR36, c[0x0][0x658] ;  /* 0x0001960000247ab9 */ /* 0x000fe40000000800 */
[----:B------:R-:W-:Y:S01]  /*7e20*/  UIADD3 UR18, UR17, UR18, URZ ;  /* 0x0000001211127290 */ /* 0x000fe2000fffe03f */
[----:B------:R-:W-:Y:S01]  /*7e30*/  UMOV UR24, 0xffffffff ;  /* 0xffffffff00187882 */ /* 0x000fe20000000000 */
[----:B------:R-:W-:Y:S01]  /*7e40*/  ULDC.64 UR4, c[0x0][0x640] ;  /* 0x0001900000047ab9 */ /* 0x000fe20000000a00 */
[----:B------:R-:W-:Y:S01]  /*7e50*/  USHF.L.U32 UR32, UR24, UR36, URZ ;  /* 0x0000002418207299 */ /* 0x000fe2000800063f */
[----:B------:R-:W-:Y:S01]  /*7e60*/  ISETP.NE.U32.AND P1, PT, RZ, UR4, PT ;  /* 0x00000004ff007c0c */ /* 0x000fe2000bf25070 */
[----:B------:R-:W-:Y:S01]  /*7e70*/  USHF.R.U64 UR16, UR16, UR19, UR18 ;  /* 0x0000001310107299 */ /* 0x000fe20008001212 */
[----:B--2---:R-:W-:Y:S01]  /*7e80*/  R2UR UR28, R0 ;  /* 0x00000000001c72ca */ /* 0x004fe200000e0000 */
[----:B------:R-:W-:Y:S01]  /*7e90*/  USHF.R.U32.HI UR18, URZ, UR19, UR18 ;  /* 0x000000133f127299 */ /* 0x000fe20008011612 */
[----:B------:R-:W-:Y:S01]  /*7ea0*/  ISETP.NE.AND.EX P1, PT, RZ, UR5, PT, P1 ;  /* 0x00000005ff007c0c */ /* 0x000fe2000bf25310 */
[----:B------:R-:W-:Y:S01]  /*7eb0*/  ULDC UR29, c[0x0][0x608] ;  /* 0x00018200001d7ab9 */ /* 0x000fe20000000800 */
[----:B------:R-:W-:-:S02]  /*7ec0*/  ULOP3.LUT UR37, URZ, UR32, URZ, 0x33, !UPT ;  /* 0x000000203f257292 */ /* 0x000fc4000f8e333f */
[----:B------:R-:W-:Y:S02]  /*7ed0*/  USHF.R.U64 UR32, UR16, UR29, UR18 ;  /* 0x0000001d10207299 */ /* 0x000fe40008001212 */
[----:B------:R-:W-:Y:S01]  /*7ee0*/  USHF.R.U32.HI UR18, URZ, UR29, UR18 ;  /* 0x0000001d3f127299 */ /* 0x000fe20008011612 */
[----:B------:R-:W-:Y:S01]  /*7ef0*/  UMOV UR34, 0x1 ;  /* 0x0000000100227882 */ /* 0x000fe20000000000 */
[----:B------:R-:W-:Y:S02]  /*7f00*/  UIADD3 UR26, -UR26, URZ, URZ ;  /* 0x0000003f1a1a7290 */ /* 0x000fe4000fffe13f */
[----:B------:R-:W-:Y:S02]  /*7f10*/  USHF.L.U32 UR24, UR34, UR36, URZ ;  /* 0x0000002422187299 */ /* 0x000fe4000800063f */
[----:B------:R-:W-:Y:S01]  /*7f20*/  USHF.R.U64 UR34, UR32, UR36, UR18 ;  /* 0x0000002420227299 */ /* 0x000fe20008001212 */
[----:B------:R-:W-:Y:S01]  /*7f30*/  ULDC UR27, c[0x0][0x144] ;  /* 0x00005100001b7ab9 */ /* 0x000fe20000000800 */
[----:B------:R-:W-:Y:S01]  /*7f40*/  ULDC UR15, c[0x0][0x600] ;  /* 0x00018000000f7ab9 */ /* 0x000fe20000000800 */
[----:B------:R-:W-:-:S02]  /*7f50*/  UIADD3 UR35, -UR28, URZ, URZ ;  /* 0x0000003f1c237290 */ /* 0x000fc4000fffe13f */
[----:B------:R-:W-:Y:S02]  /*7f60*/  USHF.R.U32.HI UR29, URZ, UR36, UR18 ;  /* 0x000000243f1d7299 */ /* 0x000fe40008011612 */
[----:B------:R-:W-:Y:S02]  /*7f70*/  UIADD3 UR17, UR15, -0x1, URZ ;  /* 0xffffffff0f117890 */ /* 0x000fe4000fffe03f */
[----:B------:R-:W-:Y:S01]  /*7f80*/  UIMAD UR36, UR27, UR26, UR12 ;  /* 0x0000001a1b2472a4 */ /* 0x000fe2000f8e020c */
[----:B------:R-:W-:Y:S01]  /*7f90*/  ULDC UR40, c[0x0][0x148] ;  /* 0x0000520000287ab9 */ /* 0x000fe20000000800 */
[----:B------:R-:W-:Y:S01]  /*7fa0*/  ULDC UR38, c[0x0][0x648] ;  /* 0x0001920000267ab9 */ /* 0x000fe20000000800 */
[----:B------:R-:W-:Y:S01]  /*7fb0*/  ULDC UR39, c[0x0][0x638] ;  /* 0x00018e0000277ab9 */ /* 0x000fe20000000800 */
[----:B------:R-:W-:Y:S01]  /*7fc0*/  UMOV UR28, UR34 ;  /* 0x00000022001c7c82 */ /* 0x000fe20008000000 */
[----:B------:R-:W-:Y:S07]  /*7fd0*/  @!P1 BRA `(.L_x_171) ;  /* 0x0000000000289947 */ /* 0x000fee0003800000 */
        /* <DEDUP_REMOVED lines=10> */
.L_x_171:
[----:B------:R-:W-:Y:S01]  /*8080*/  USHF.R.U64 UR4, UR28, UR38, UR29 ;  /* 0x000000261c047299 */ /* 0x000fe2000800121d */
[----:B------:R-:W-:Y:S01]  /*8090*/  IMAD.MOV.U32 R12, RZ, RZ, 0x1 ;  /* 0x00000001ff0c7424 */ /* 0x000fe200078e00ff */
[----:B------:R-:W-:Y:S01]  /*80a0*/  ULOP3.LUT UR32, UR32, UR37, URZ, 0xc0, !UPT ;  /* 0x0000002520207292 */ /* 0x000fe2000f8ec03f */
[----:B------:R-:W-:Y:S01]  /*80b0*/  IMAD.U32 R0, RZ, RZ, UR6 ;  /* 0x00000006ff007e24 */ /* 0x000fe2000f8e00ff */
[----:B------:R-:W-:Y:S02]  /*80c0*/  UIADD3 UR5, -UR4, URZ, URZ ;  /* 0x0000003f04057290 */ /* 0x000fe4000fffe13f */
[----:B------:R-:W-:Y:S02]  /*80d0*/  @UP2 UIMAD UR36, UR40, UR35, UR33 ;  /* 0x00000023282422a4 */ /* 0x000fe4000f8e0221 */
[----:B------:R-:W-:Y:S02]  /*80e0*/  ULOP3.LUT UR17, UR16, UR17, URZ, 0xc0, !UPT ;  /* 0x0000001110117292 */ /* 0x000fe4000f8ec03f */
[----:B------:R-:W-:-:S02]  /*80f0*/  UIMAD UR4, UR24, UR4, UR32 ;  /* 0x00000004180472a4 */ /* 0x000fc4000f8e0220 */
        /* <DEDUP_REMOVED lines=8> */
.L_x_169:
[----:B------:R-:W-:Y:S01]  /*8180*/  UIADD3 UR9, UR30, UR9, URZ ;  /* 0x000000091e097290 */ /* 0x000fe2000fffe03f */
[----:B------:R-:W-:Y:S02]  /*8190*/  LOP3.LUT P1, RZ, R12, 0xff, RZ, 0xc0, !PT ;  /* 0x000000ff0cff7812 */ /* 0x000fe4000782c0ff */
[----:B------:R-:W-:Y:S01]  /*81a0*/  LOP3.LUT R146, R146, 0x1, RZ, 0x3c, !PT ;  /* 0x0000000192927812 */ /* 0x000fe200078e3cff */
[----:B------:R-:W-:Y:S02]  /*81b0*/  USHF.R.U32.HI UR4, URZ, 0x2, UR9 ;  /* 0x000000023f047899 */ /* 0x000fe40008011609 */
[----:B------:R-:W-:Y:S02]  /*81c0*/  UISETP.GT.U32.AND UP0, UPT, UR9, 0x3, UPT ;  /* 0x000000030900788c */ /* 0x000fe4000bf04070 */
[----:B------:R-:W-:Y:S02]  /*81d0*/  ULOP3.LUT UR4, UR4, 0x1, URZ, 0xc0, !UPT ;  /* 0x0000000104047892 */ /* 0x000fe4000f8ec03f */
[----:B------:R-:W-:-:S02]  /*81e0*/  UISETP.LT.U32.AND UP0, UPT, UR30, 0x4, UP0 ;  /* 0x000000041e00788c */ /* 0x000fc40008701070 */
[----:B------:R-:W-:Y:S02]  /*81f0*/  UISETP.NE.U32.AND UP1, UPT, UR4, 0x1, UPT ;  /* 0x000000010400788c */ /* 0x000fe4000bf25070 */
[----:B------:R-:W-:Y:S02]  /*8200*/  USEL UR5, URZ, 0x1, !UP0 ;  /* 0x000000013f057887 */ /* 0x000fe4000c000000 */
[----:B------:R-:W-:Y:S02]  /*8210*/  UISETP.GT.U32.AND UP1, UPT, UR30, 0x3, !UP1 ;  /* 0x000000031e00788c */ /* 0x000fe4000cf24070 */
[----:B------:R-:W-:Y:S02]  /*8220*/  ULOP3.LUT UR9, UR9, 0x3, URZ, 0xc0, !UPT ;  /* 0x0000000309097892 */ /* 0x000fe4000f8ec03f */
[----:B------:R-:W-:-:S04]  /*8230*/  USEL UR4, URZ, 0x1, !UP1 ;  /* 0x000000013f047887 */ /* 0x000fc8000c800000 */
[----:B------:R-:W-:Y:S01]  /*8240*/  ULOP3.LUT UR11, UR4, UR11, UR5, 0x96, !UPT ;  /* 0x0000000b040b7292 */ /* 0x000fe2000f8e9605 */
[----:B------:R-:W-:Y:S11]  /*8250*/  @P1 BRA `(.L_x_172) ;  /* 0xffffff94000c1947 */ /* 0x000ff6000383ffff */
[----:B------:R-:W-:Y:S05]  /*8260*/  EXIT ;  /* 0x000000000000794d */ /* 0x000fea0003800000 */
.L_x_16:
[----:B------:R-:W-:-:S08]  /*8270*/  ISETP.NE.AND P0, PT, RZ, UR6, PT ;  /* 0x00000006ff007c0c */ /* 0x000fd0000bf05270 */
[----:B--2-45:R-:W0:-:S00]  /*8280*/  USETMAXREG.DEALLOC.CTAPOOL 0x28 ;  /* 0x00000028000079c8 */ /* 0x034e0000080e0500 */
[----:B------:R-:W-:Y:S05]  /*8290*/  @P0 EXIT ;  /* 0x000000000000094d */ /* 0x000fea0003800000 */
[----:B0-----:R-:W-:Y:S01]  /*82a0*/  LOP3.LUT P0, RZ, R11, 0xff, RZ, 0xc0, !PT ;  /* 0x000000ff0bff7812 */ /* 0x001fe2000780c0ff */
[----:B------:R-:W-:Y:S02]  /*82b0*/  IMAD.MOV.U32 R11, RZ, RZ, 0x1 ;  /* 0x00000001ff0b7424 */ /* 0x000fe400078e00ff */
[----:B------:R-:W-:-:S10]  /*82c0*/  IMAD.MOV.U32 R10, RZ, RZ, RZ ;  /* 0x000000ffff0a7224 */ /* 0x000fd400078e00ff */
[----:B------:R-:W-:Y:S05]  /*82d0*/  @!P0 BRA `(.L_x_173) ;  /* 0x0000000c00288947 */ /* 0x000fea0003800000 */
[----:B------:R-:W0:Y:S01]  /*82e0*/  S2UR UR9, SR_CgaCtaId ;  /* 0x00000000000979c3 */ /* 0x000e220000008800 */
[----:B------:R-:W-:Y:S01]  /*82f0*/  LOP3.LUT P0, RZ, R8, 0x1f, RZ, 0xc0, !PT ;  /* 0x0000001f08ff7812 */ /* 0x000fe2000780c0ff */
[----:B------:R-:W-:Y:S01]  /*8300*/  ULDC UR5, c[0x0][0x658] ;  /* 0x0001960000057ab9 */ /* 0x000fe20000000800 */
[----:B------:R-:W-:Y:S01]  /*8310*/  UMOV UR6, 0xffffffff ;  /* 0xffffffff00067882 */ /* 0x000fe20000000000 */
[----:B------:R-:W-:Y:S01]  /*8320*/  BSSY B0, `(.L_x_173) ;  /* 0x00000c5000007945 */ /* 0x000fe20003800000 */
[----:B------:R-:W-:Y:S01]  /*8330*/  USHF.L.U32 UR6, UR6, UR5, URZ ;  /* 0x0000000506067299 */ /* 0x000fe2000800063f */
[C---:B------:R-:W-:Y:S01]  /*8340*/  ISETP.NE.AND P3, PT, R9.reuse, RZ, PT ;  /* 0x000000ff0900720c */ /* 0x040fe20003f65270 */
[----:B------:R-:W-:Y:S01]  /*8350*/  IMAD.MOV.U32 R12, RZ, RZ, 0x1 ;  /* 0x00000001ff0c7424 */ /* 0x000fe200078e00ff */
[----:B------:R-:W-:Y:S01]  /*8360*/  ISETP.NE.OR P0, PT, R9, RZ, !P0 ;  /* 0x000000ff0900720c */ /* 0x000fe20004705670 */
[----:B------:R-:W-:Y:S01]  /*8370*/  IMAD.MOV.U32 R11, RZ, RZ, 0x1 ;  /* 0x00000001ff0b7424 */ /* 0x000fe200078e00ff */
[----:B------:R-:W-:Y:S01]  /*8380*/  ULDC UR4, c[0x0][0x600] ;  /* 0x0001800000047ab9 */ /* 0x000fe20000000800 */
[----:B------:R-:W-:Y:S01]  /*8390*/  IMAD.MOV.U32 R10, RZ, RZ, RZ ;  /* 0x000000ffff0a7224 */ /* 0x000fe200078e00ff */
[----:B------:R-:W-:Y:S01]  /*83a0*/  UMOV UR8, 0x1 ;  /* 0x0000000100087882 */ /* 0x000fe20000000000 */
[----:B------:R-:W-:-:S02]  /*83b0*/  UIADD3 UR25, UR14, 0x1, URZ ;  /* 0x000000010e197890 */ /* 0x000fc4000fffe03f */
[----:B------:R-:W-:Y:S02]  /*83c0*/  ULOP3.LUT UR28, UR7, 0x2, URZ, 0xfc, !UPT ;  /* 0x00000002071c7892 */ /* 0x000fe4000f8efc3f */
[----:B------:R-:W-:Y:S02]  /*83d0*/  UIADD3 UR4, UR4, -0x1, URZ ;  /* 0xffffffff04047890 */ /* 0x000fe4000fffe03f */
[----:B------:R-:W-:Y:S02]  /*83e0*/  USHF.L.U32 UR5, UR8, UR5, URZ ;  /* 0x0000000508057299 */ /* 0x000fe4000800063f */
[----:B------:R-:W-:Y:S01]  /*83f0*/  ULOP3.LUT UR6, URZ, UR6, URZ, 0x33, !UPT ;  /* 0x000000063f067292 */ /* 0x000fe2000f8e333f */
[----:B------:R-:W-:Y:S01]  /*8400*/  ULDC.64 UR26, c[0x0][0x198] ;  /* 0x00006600001a7ab9 */ /* 0x000fe20000000a00 */
[----:B0-----:R-:W-:-:S10]  /*8410*/  IMAD.U32 R14, RZ, RZ, UR9 ;  /* 0x00000009ff0e7e24 */ /* 0x001fd4000f8e00ff */
.L_x_185:
[----:B------:R-:W-:-:S03]  /*8420*/  UMOV UR8, 0xffffffff ;  /* 0xffffffff00087882 */ /* 0x000fc60000000000 */
[----:B------:R-:W-:Y:S05]  /*8430*/  BRA.DIV UR8, `(.L_x_174) ;  /* 0x0000000e08ec7947 */ /* 0x000fea000b800000 */
[----:B------:R-:W-:-:S13]  /*8440*/  ELECT P1, URZ, PT ;  /* 0x00000000003f782f */ /* 0x000fda0003820000 */
.L_x_198:
[----:B------:R-:W0:Y:S01]  /*8450*/  LDC R6, c[0x0][0x28c] ;  /* 0x0000a300ff067b82 */ /* 0x000e220000000800 */
[----:B------:R-:W-:Y:S01]  /*8460*/  BSSY B1, `(.L_x_175) ;  /* 0x000003c000017945 */ /* 0x000fe20003800000 */
[----:B0-----:R-:W-:-:S13]  /*8470*/  ISETP.LT.OR P1, PT, R6, 0x1, !P1 ;  /* 0x000000010600780c */ /* 0x001fda0004f21670 */
[----:B------:R-:W-:Y:S05]  /*8480*/  @P1 BRA `(.L_x_176) ;  /* 0x0000000000e41947 */ /* 0x000fea0003800000 */
[----:B------:R-:W-:Y:S02]  /*8490*/  IMAD R14, R5, 0x2, R14 ;  /* 0x00000002050e7824 */ /* 0x000fe400078e020e */
[----:B------:R-:W-:Y:S02]  /*84a0*/  IMAD.SHL.U32 R9, R4, 0x80, RZ ;  /* 0x0000008004097824 */ /* 0x000fe400078e00ff */
[----:B------:R-:W-:Y:S02]  /*84b0*/  IMAD.MOV.U32 R15, RZ, RZ, RZ ;  /* 0x000000ffff0f7224 */ /* 0x000fe400078e00ff */
[----:B------:R-:W-:Y:S02]  /*84c0*/  IMAD.U32 R17, RZ, RZ, UR25 ;  /* 0x00000019ff117e24 */ /* 0x000fe4000f8e00ff */
[----:B------:R-:W-:Y:S02]  /*84d0*/  IMAD.MOV.U32 R4, RZ, RZ, R11 ;  /* 0x000000ffff047224 */ /* 0x000fe400078e000b */
[----:B------:R-:W-:-:S02]  /*84e0*/  IMAD.MOV.U32 R5, RZ, RZ, R10 ;  /* 0x000000ffff057224 */ /* 0x000fc400078e000a */
[----:B------:R-:W-:-:S07]  /*84f0*/  IMAD.SHL.U32 R8, R14, 0x20, RZ ;  /* 0x000000200e087824 */ /* 0x000fce00078e00ff */
.L_x_180:
[----:B------:R-:W0:Y:S01]  /*8500*/  S2UR UR8, SR_CgaCtaId ;  /* 0x00000000000879c3 */ /* 0x000e220000008800 */
[----:B------:R-:W-:Y:S02]  /*8510*/  MOV R7, 0x400 ;  /* 0x0000040000077802 */ /* 0x000fe40000000f00 */
[----:B------:R-:W-:Y:S01]  /*8520*/  SHF.L.U32 R6, R4, 0x1f, RZ ;  /* 0x0000001f04067819 */ /* 0x000fe200000006ff */
[----:B0-----:R-:W-:-:S05]  /*8530*/  IMAD.U32 R14, RZ, RZ, UR8 ;  /* 0x00000008ff0e7e24 */ /* 0x001fca000f8e00ff */
[----:B------:R-:W-:Y:S02]  /*8540*/  LEA R16, R14, R7, 0x18 ;  /* 0x000000070e107211 */ /* 0x000fe400078ec0ff */
[----:B------:R-:W0:Y:S03]  /*8550*/  @!P3 LDC R7, c[0x0][0x500] ;  /* 0x00014000ff07bb82 */ /* 0x000e260000000800 */
[----:B------:R-:W-:-:S04]  /*8560*/  IMAD R13, R5, 0x8, R16 ;  /* 0x00000008050d7824 */ /* 0x000fc800078e0210 */
[----:B------:R-:W1:Y:S02]  /*8570*/  SYNCS.PHASECHK.TRANS64.TRYWAIT P1, [R13+URZ+0x20], R6 ;  /* 0x000020060d0075a7 */ /* 0x000e64000802017f */
[----:B-1----:R-:W-:Y:S05]  /*8580*/  @!P1 BRA `(.L_x_177) ;  /* 0x0000000c00b89947 */ /* 0x002fea0003800000 */
.L_x_199:
[----:B------:R-:W-:Y:S01]  /*8590*/  UPRMT UR8, UR28, 0x9910, URZ ;  /* 0x000099101c087896 */ /* 0x000fe2000800003f */
[----:B0-----:R0:W-:Y:S03]  /*85a0*/  @!P3 SYNCS.ARRIVE.TRANS64 RZ, [R13+URZ], R7 ;  /* 0x000000070dffb9a7 */ /* 0x0011e6000800003f */
[----:B------:R-:W-:-:S06]  /*85b0*/  UISETP.NE.AND UP0, UPT, UR8, 0x2, UPT ;  /* 0x000000020800788c */ /* 0x000fcc000bf05270 */
[----:B------:R-:W-:-:S13]  /*85c0*/  PLOP3.LUT P1, PT, PT, PT, UP0, 0x80, 0x0 ;  /* 0x000000000000781c */ /* 0x000fda0003f2f008 */
[----:B0-----:R-:W-:Y:S05]  /*85d0*/  @P1 BRA `(.L_x_178) ;  /* 0x0000000000041947 */ /* 0x001fea0003800000 */
[----:B------:R-:W-:Y:S01]  /*85e0*/  BPT.TRAP 0x1 ;  /* 0x000000040000795c */ /* 0x000fe20000300000 */
.L_x_178:
[----:B------:R-:W-:Y:S05]  /*85f0*/  @P0 BRA `(.L_x_179) ;  /* 0x0000000000040947 */ /* 0x000fea0003800000 */
[----:B------:R-:W-:Y:S01]  /*8600*/  BPT.TRAP 0x1 ;  /* 0x000000040000795c */ /* 0x000fe20000300000 */
.L_x_179:
[----:B-1----:R-:W-:Y:S01]  /*8610*/  IMAD R6, R5, 0x2, R14 ;  /* 0x0000000205067824 */ /* 0x002fe200078e020e */
[----:B------:R-:W-:Y:S01]  /*8620*/  R2UR UR22, R8 ;  /* 0x00000000081672ca */ /* 0x000fe200000e0000 */
[----:B------:R-:W-:Y:S01]  /*8630*/  VIADD R17, R17, 0xffffffff ;  /* 0xffffffff11117836 */ /* 0x000fe20000000000 */
[----:B------:R-:W-:Y:S01]  /*8640*/  R2UR UR9, R13 ;  /* 0x000000000d0972ca */ /* 0x000fe200000e0000 */
[--C-:B------:R-:W-:Y:S01]  /*8650*/  IMAD.U32 R6, R6, 0x800, R16.reuse ;  /* 0x0000080006067824 */ /* 0x100fe200078e0010 */
[----:B------:R-:W-:Y:S01]  /*8660*/  UIADD3 UR16, UP0, UR26, 0xf0, URZ ;  /* 0x000000f01a107890 */ /* 0x000fe2000ff1e03f */
[----:B------:R-:W-:Y:S01]  /*8670*/  IMAD R16, R5, 0x2000, R16 ;  /* 0x0000200005107824 */ /* 0x000fe200078e0210 */
[----:B------:R-:W-:Y:S01]  /*8680*/  R2UR UR10, R15 ;  /* 0x000000000f0a72ca */ /* 0x000fe200000e0000 */
[----:B------:R-:W-:Y:S01]  /*8690*/  UIADD3 UR30, UP1, UR26, 0x1f0, URZ ;  /* 0x000001f01a1e7890 */ /* 0x000fe2000ff3e03f */
[----:B------:R-:W-:Y:S01]  /*86a0*/  R2UR UR8, R6 ;  /* 0x00000000060872ca */ /* 0x000fe200000e0000 */
[----:B------:R-:W-:Y:S01]  /*86b0*/  UIADD3.X UR17, URZ, UR27, URZ, UP0, !UPT ;  /* 0x0000001b3f117290 */ /* 0x000fe200087fe43f */
[----:B------:R-:W-:Y:S01]  /*86c0*/  R2UR UR11, R16 ;  /* 0x00000000100b72ca */ /* 0x000fe200000e0000 */
[----:B------:R-:W-:Y:S01]  /*86d0*/  VIADD R5, R5, 0x1 ;  /* 0x0000000105057836 */ /* 0x000fe20000000000 */
[----:B------:R-:W-:Y:S01]  /*86e0*/  R2UR UR12, R0 ;  /* 0x00000000000c72ca */ /* 0x000fe200000e0000 */
[----:B------:R-:W-:Y:S01]  /*86f0*/  UIADD3.X UR31, URZ, UR27, URZ, UP1, !UPT ;  /* 0x0000001b3f1f7290 */ /* 0x000fe20008ffe43f */
[----:B------:R-:W-:Y:S01]  /*8700*/  R2UR UR23, R9 ;  /* 0x00000000091772ca */ /* 0x000fe200000e0000 */
[----:B------:R-:W-:Y:S01]  /*8710*/  UMOV UR24, 0x30000 ;  /* 0x0003000000187882 */ /* 0x000fe20000000000 */
[----:B------:R-:W-:Y:S01]  /*8720*/  ISETP.GT.AND P2, PT, R17, 0x1, PT ;  /* 0x000000011100780c */ /* 0x000fe20003f44270 */
[----:B------:R-:W-:Y:S01]  /*8730*/  UMOV UR18, 0x0 ;  /* 0x0000000000127882 */ /* 0x000fe20000000000 */
[----:B------:R-:W-:Y:S01]  /*8740*/  UMOV UR19, 0x10000000 ;  /* 0x1000000000137882 */ /* 0x000fe20000000000 */
[----:B------:R-:W-:Y:S01]  /*8750*/  ISETP.NE.AND P1, PT, R5, 0x4, PT ;  /* 0x000000040500780c */ /* 0x000fe20003f25270 */
[----:B------:R-:W-:Y:S01]  /*8760*/  VIADD R15, R15, 0x40 ;  /* 0x000000400f0f7836 */ /* 0x000fe20000000000 */
[----:B------:R-:W-:-:S02]  /*8770*/  UIADD3 UR8, UR8, 0x180, URZ ;  /* 0x0000018008087890 */ /* 0x000fc4000fffe03f */
[----:B------:R-:W-:Y:S01]  /*8780*/  UIADD3 UR15, UR11, 0x4180, URZ ;  /* 0x000041800b0f7890 */ /* 0x000fe2000fffe03f */
[----:B------:R-:W-:Y:S02]  /*8790*/  SEL R7, RZ, 0x1, P1 ;  /* 0x00000001ff077807 */ /* 0x000fe40000800000 */
[----:B------:R-:W-:Y:S01]  /*87a0*/  UMOV UR11, UR22 ;  /* 0x00000016000b7c82 */ /* 0x000fe20008000000 */
[----:B------:R-:W-:Y:S02]  /*87b0*/  SEL R5, R5, RZ, P1 ;  /* 0x000000ff05057207 */ /* 0x000fe40000800000 */
[----:B------:R-:W-:Y:S01]  /*87c0*/  LOP3.LUT R4, R4, R7, RZ, 0x3c, !PT ;  /* 0x0000000704047212 */ /* 0x000fe200078e3cff */
[----:B------:R0:W-:Y:S02]  /*87d0*/  UTMALDG.3D.MULTICAST [UR8], [UR16], UR24, desc[UR18] ;  /* 0x00001208100073b4 */ /* 0x0001e40008011818 */
[----:B0-----:R-:W-:Y:S01]  /*87e0*/  UMOV UR8, UR15 ;  /* 0x0000000f00087c82 */ /* 0x001fe20008000000 */
[----:B------:R-:W-:-:S02]  /*87f0*/  UMOV UR11, UR23 ;  /* 0x00000017000b7c82 */ /* 0x000fc40008000000 */
[----:B------:R0:W-:Y:S02]  /*8800*/  UTMALDG.3D [UR8], [UR30], desc[UR18] ;  /* 0x000012081e0075b4 */ /* 0x0001e40008011000 */
[----:B0-----:R-:W-:Y:S05]  /*8810*/  @P2 BRA `(.L_x_180) ;  /* 0xfffffffc00382947 */ /* 0x001fea000383ffff */
.L_x_176:
[----:B------:R-:W-:Y:S05]  /*8820*/  BSYNC B1 ;  /* 0x0000000000017941 */ /* 0x000fea0003800000 */
.L_x_175:
[----:B------:R-:W-:Y:S01]  /*8830*/  LOP3.LUT P4, RZ, R12, 0xff, RZ, 0xc0, !PT ;  /* 0x000000ff0cff7812 */ /* 0x000fe2000788c0ff */
[----:B------:R-:W-:Y:S01]  /*8840*/  VIADD R10, R10, UR14 ;  /* 0x0000000e0a0a7c36 */ /* 0x000fe20008000000 */
[----:B------:R-:W-:Y:S01]  /*8850*/  ULDC.64 UR8, c[0x0][0x650] ;  /* 0x0001940000087ab9 */ /* 0x000fe20000000a00 */
[----:B------:R-:W-:Y:S01]  /*8860*/  IMAD.U32 R4, RZ, RZ, UR14 ;  /* 0x0000000eff047e24 */ /* 0x000fe2000f8e00ff */
[----:B------:R-:W-:Y:S01]  /*8870*/  BSSY B1, `(.L_x_181) ;  /* 0x000006d000017945 */ /* 0x000fe20003800000 */
[----:B------:R-:W-:Y:S02]  /*8880*/  PRMT R6, RZ, 0x7610, R6 ;  /* 0x00007610ff067816 */ /* 0x000fe40000000006 */
[----:B------:R-:W-:Y:S02]  /*8890*/  SHF.R.U32.HI R0, RZ, 0x2, R10 ;  /* 0x00000002ff007819 */ /* 0x000fe4000001160a */
[----:B------:R-:W-:Y:S02]  /*88a0*/  ISETP.GT.U32.AND P1, PT, R10, 0x3, PT ;  /* 0x000000030a00780c */ /* 0x000fe40003f24070 */
[----:B------:R-:W-:-:S02]  /*88b0*/  LOP3.LUT R0, R0, 0x1, RZ, 0xc0, !PT ;  /* 0x0000000100007812 */ /* 0x000fc400078ec0ff */
[----:B------:R-:W0:Y:S01]  /*88c0*/  @P4 S2R R14, SR_CgaCtaId ;  /* 0x00000000000e4919 */ /* 0x000e220000008800 */
[----:B------:R-:W-:Y:S02]  /*88d0*/  @P4 MOV R5, 0x400 ;  /* 0x0000040000054802 */ /* 0x000fe40000000f00 */
[----:B------:R-:W-:Y:S02]  /*88e0*/  ISETP.LT.U32.AND P1, PT, R4, 0x4, P1 ;  /* 0x000000040400780c */ /* 0x000fe40000f21070 */
[----:B------:R-:W-:Y:S02]  /*88f0*/  ISETP.NE.U32.AND P2, PT, R0, 0x1, PT ;  /* 0x000000010000780c */ /* 0x000fe40003f45070 */
[----:B------:R-:W-:Y:S02]  /*8900*/  SEL R0, RZ, 0x1, !P1 ;  /* 0x00000001ff007807 */ /* 0x000fe40004800000 */
[----:B------:R-:W-:Y:S02]  /*8910*/  ISETP.GT.U32.AND P2, PT, R4, 0x3, !P2 ;  /* 0x000000030400780c */ /* 0x000fe40005744070 */
[----:B------:R-:W-:-:S02]  /*8920*/  LOP3.LUT R10, R10, 0x3, RZ, 0xc0, !PT ;  /* 0x000000030a0a7812 */ /* 0x000fc400078ec0ff */
[----:B------:R-:W-:Y:S02]  /*8930*/  SEL R4, RZ, 0x1, !P2 ;  /* 0x00000001ff047807 */ /* 0x000fe40005000000 */
[----:B------:R-:W-:Y:S02]  /*8940*/  PRMT R12, RZ, 0x7610, R12 ;  /* 0x00007610ff0c7816 */ /* 0x000fe4000000000c */
[----:B------:R-:W-:Y:S01]  /*8950*/  LOP3.LUT R11, R4, R11, R0, 0x96, !PT ;  /* 0x0000000b040b7212 */ /* 0x000fe200078e9600 */
[----:B------:R-:W-:Y:S02]  /*8960*/  IMAD.MOV.U32 R4, RZ, RZ, -0x1 ;  /* 0xffffffffff047424 */ /* 0x000fe400078e00ff */
[----:B------:R-:W-:Y:S01]  /*8970*/  IMAD.MOV.U32 R0, RZ, RZ, -0x1 ;  /* 0xffffffffff007424 */ /* 0x000fe200078e00ff */
[----:B0-----:R-:W-:-:S04]  /*8980*/  @P4 LEA R5, R14, R5, 0x18 ;  /* 0x000000050e054211 */ /* 0x001fc800078ec0ff */
[----:B------:R0:W-:Y:S01]  /*8990*/  @P4 SYNCS.ARRIVE.TRANS64.A1T0 RZ, [R5+URZ+0x78], RZ ;  /* 0x000078ff05ff49a7 */ /* 0x0001e2000810003f */
[----:B------:R-:W-:-:S04]  /*89a0*/  IADD3 R2, P4, R2, UR20, RZ ;  /* 0x0000001402027c10 */ /* 0x000fc8000ff9e0ff */
[----:B------:R-:W-:Y:S02]  /*89b0*/  IADD3.X R3, R3, UR13, RZ, P4, !PT ;  /* 0x0000000d03037c10 */ /* 0x000fe4000a7fe4ff */
[----:B------:R-:W-:Y:S01]  /*89c0*/  ISETP.GE.U32.AND P4, PT, R2, UR8, PT ;  /* 0x0000000802007c0c */ /* 0x000fe2000bf86070 */
[----:B0-----:R-:W-:-:S03]  /*89d0*/  IMAD.MOV.U32 R5, RZ, RZ, -0x1 ;  /* 0xffffffffff057424 */ /* 0x001fc600078e00ff */
[----:B------:R-:W-:-:S13]  /*89e0*/  ISETP.GE.U32.AND.EX P1, PT, R3, UR9, PT, P4 ;  /* 0x0000000903007c0c */ /* 0x000fda000bf26140 */
[----:B------:R-:W-:Y:S05]  /*89f0*/  @P1 BRA `(.L_x_182) ;  /* 0x0000000400501947 */ /* 0x000fea0003800000 */
[----:B------:R-:W0:Y:S01]  /*8a00*/  S2UR UR8, SR_CTAID.X ;  /* 0x00000000000879c3 */ /* 0x000e220000002500 */
[----:B------:R-:W-:Y:S01]  /*8a10*/  ULDC.64 UR10, c[0x0][0x628] ;  /* 0x00018a00000a7ab9 */ /* 0x000fe20000000a00 */
[----:B------:R-:W-:Y:S01]  /*8a20*/  ULDC UR9, c[0x0][0x150] ;  /* 0x0000540000097ab9 */ /* 0x000fe20000000800 */
[----:B------:R-:W-:Y:S01]  /*8a30*/  ISETP.NE.U32.AND P1, PT, RZ, UR10, PT ;  /* 0x0000000aff007c0c */ /* 0x000fe2000bf25070 */
[----:B------:R-:W-:Y:S01]  /*8a40*/  ULDC UR12, c[0x0][0x630] ;  /* 0x00018c00000c7ab9 */ /* 0x000fe20000000800 */
[----:B------:R-:W-:Y:S01]  /*8a50*/  ULDC UR16, c[0x0][0x154] ;  /* 0x0000550000107ab9 */ /* 0x000fe20000000800 */
[----:B------:R-:W-:Y:S01]  /*8a60*/  IMAD.MOV.U32 R4, RZ, RZ, R2 ;  /* 0x000000ffff047224 */ /* 0x000fe200078e0002 */
[----:B------:R-:W-:Y:S01]  /*8a70*/  ISETP.NE.AND.EX P1, PT, RZ, UR11, PT, P1 ;  /* 0x0000000bff007c0c */ /* 0x000fe2000bf25310 */
[----:B------:R-:W1:Y:S01]  /*8a80*/  S2UR UR15, SR_CTAID.Y ;  /* 0x00000000000f79c3 */ /* 0x000e620000002600 */
[----:B------:R-:W-:Y:S01]  /*8a90*/  IMAD.MOV.U32 R5, RZ, RZ, R3 ;  /* 0x000000ffff057224 */ /* 0x000fe200078e0003 */
[----:B0-----:R-:W-:-:S05]  /*8aa0*/  I2FP.F32.U32 R0, UR8 ;  /* 0x0000000800007c45 */ /* 0x001fca0008201000 */
[----:B------:R-:W-:-:S05]  /*8ab0*/  FMUL R15, R0, UR9 ;  /* 0x00000009000f7c20 */ /* 0x000fca0008400000 */
[----:B------:R-:W-:Y:S05]  /*8ac0*/  @!P1 BRA `(.L_x_183) ;  /* 0x0000000000289947 */ /* 0x000fea0003800000 */
[----:B------:R-:W-:Y:S02]  /*8ad0*/  ULDC UR9, c[0x0][0x634] ;  /* 0x00018d0000097ab9 */ /* 0x000fe40000000800 */
[----:B------:R-:W-:-:S05]  /*8ae0*/  IADD3 R9, P1, R2, UR9, RZ ;  /* 0x0000000902097c10 */ /* 0x000fca000ff3e0ff */
[----:B------:R-:W-:-:S04]  /*8af0*/  IMAD.X R13, RZ, RZ, R3, P1 ;  /* 0x000000ffff0d7224 */ /* 0x000fc800008e0603 */
[----:B------:R-:W-:-:S04]  /*8b00*/  IMAD.WIDE.U32 R6, R13, UR10, RZ ;  /* 0x0000000a0d067c25 */ /* 0x000fc8000f8e00ff */
[----:B------:R-:W-:-:S04]  /*8b10*/  IMAD.WIDE.U32 R6, P1, R9, UR11, R6 ;  /* 0x0000000b09067c25 */ /* 0x000fc8000f820006 */
[----:B------:R-:W-:-:S04]  /*8b20*/  IMAD.WIDE.U32 R8, R9, UR10, RZ ;  /* 0x0000000a09087c25 */ /* 0x000fc8000f8e00ff */
[----:B------:R-:W-:Y:S01]  /*8b30*/  IMAD.X R5, RZ, RZ, RZ, P1 ;  /* 0x000000ffff057224 */ /* 0x000fe200008e06ff */
[----:B------:R-:W-:Y:S01]  /*8b40*/  IADD3 RZ, P1, R9, R6, RZ ;  /* 0x0000000609ff7210 */ /* 0x000fe20007f3e0ff */
[----:B------:R-:W-:-:S04]  /*8b50*/  IMAD.MOV.U32 R4, RZ, RZ, R7 ;  /* 0x000000ffff047224 */ /* 0x000fc800078e0007 */
[----:B------:R-:W-:-:S08]  /*8b60*/  IMAD.WIDE.U32.X R4, R13, UR11, R4, P1 ;  /* 0x0000000b0d047c25 */ /* 0x000fd000088e0404 */
.L_x_183:
[--C-:B------:R-:W-:Y:S01]  /*8b70*/  SHF.R.U64 R0, R4, UR12, R5.reuse ;  /* 0x0000000c04007c19 */ /* 0x100fe20008001205 */
[----:B------:R-:W0:Y:S01]  /*8b80*/  F2I.U32.TRUNC.NTZ R15, R15 ;  /* 0x0000000f000f7305 */ /* 0x000e22000020f000 */
[----:B------:R-:W-:Y:S01]  /*8b90*/  SHF.R.U32.HI R4, RZ, UR12, R5 ;  /* 0x0000000cff047c19 */ /* 0x000fe20008011605 */
[----:B------:R-:W-:Y:S01]  /*8ba0*/  ULDC.64 UR10, c[0x0][0x620] ;  /* 0x00018800000a7ab9 */ /* 0x000fe20000000a00 */
[----:B------:R-:W-:Y:S01]  /*8bb0*/  IADD3 R7, P1, RZ, -R0, RZ ;  /* 0x80000000ff077210 */ /* 0x000fe20007f3e0ff */
[----:B------:R-:W2:Y:S01]  /*8bc0*/  LDC R13, c[0x0][0x610] ;  /* 0x00018400ff0d7b82 */ /* 0x000ea20000000800 */
[----:B-1----:R-:W-:Y:S01]  /*8bd0*/  I2FP.F32.U32 R6, UR15 ;  /* 0x0000000f00067c45 */ /* 0x002fe20008201000 */
[----:B------:R-:W-:Y:S01]  /*8be0*/  ULDC UR12, c[0x0][0x658] ;  /* 0x00019600000c7ab9 */ /* 0x000fe20000000800 */
[----:B------:R-:W-:Y:S01]  /*8bf0*/  ULDC UR18, c[0x0][0x648] ;  /* 0x0001920000127ab9 */ /* 0x000fe20000000800 */
[----:B------:R-:W-:Y:S02]  /*8c00*/  IMAD.X R4, RZ, RZ, ~R4, P1 ;  /* 0x000000ffff047224 */ /* 0x000fe400008e0e04 */
[----:B------:R-:W-:Y:S01]  /*8c10*/  FMUL R8, R6, UR16 ;  /* 0x0000001006087c20 */ /* 0x000fe20008400000 */
[----:B------:R-:W-:Y:S01]  /*8c20*/  ULDC.64 UR16, c[0x0][0x640] ;  /* 0x0001900000107ab9 */ /* 0x000fe20000000a00 */
[----:B------:R-:W-:Y:S01]  /*8c30*/  IMAD R6, R4, UR10, RZ ;  /* 0x0000000a04067c24 */ /* 0x000fe2000f8e02ff */
[----:B------:R-:W-:Y:S01]  /*8c40*/  ISETP.NE.U32.AND P1, PT, RZ, UR16, PT ;  /* 0x00000010ff007c0c */ /* 0x000fe2000bf25070 */
[----:B------:R-:W-:Y:S01]  /*8c50*/  IMAD.WIDE.U32 R4, R7, UR10, R2 ;  /* 0x0000000a07047c25 */ /* 0x000fe2000f8e0002 */
[----:B0-----:R-:W-:Y:S01]  /*8c60*/  R2UR UR9, R15 ;  /* 0x000000000f0972ca */ /* 0x001fe200000e0000 */
[----:B------:R-:W0:Y:S01]  /*8c70*/  F2I.U32.TRUNC.NTZ R8, R8 ;  /* 0x0000000800087305 */ /* 0x000e22000020f000 */
[----:B------:R-:W-:Y:S01]  /*8c80*/  ULDC UR10, c[0x0][0x618] ;  /* 0x00018600000a7ab9 */ /* 0x000fe20000000800 */
[----:B------:R-:W-:Y:S01]  /*8c90*/  IMAD R7, R7, UR11, R6 ;  /* 0x0000000b07077c24 */ /* 0x000fe2000f8e0206 */
[----:B------:R-:W-:-:S03]  /*8ca0*/  ISETP.NE.AND.EX P1, PT, RZ, UR17, PT, P1 ;  /* 0x00000011ff007c0c */ /* 0x000fc6000bf25310 */
[----:B------:R-:W-:-:S05]  /*8cb0*/  IMAD.IADD R5, R5, 0x1, R7 ;  /* 0x0000000105057824 */ /* 0x000fca00078e0207 */
[--C-:B------:R-:W-:Y:S02]  /*8cc0*/  SHF.R.U64 R16, R4, UR10, R5.reuse ;  /* 0x0000000a04107c19 */ /* 0x100fe40008001205 */
[----:B------:R-:W-:Y:S01]  /*8cd0*/  SHF.R.U32.HI R5, RZ, UR10, R5 ;  /* 0x0000000aff057c19 */ /* 0x000fe20008011605 */
[----:B------:R-:W-:Y:S01]  /*8ce0*/  ULDC UR10, c[0x0][0x608] ;  /* 0x00018200000a7ab9 */ /* 0x000fe20000000800 */
[----:B0-----:R-:W-:Y:S02]  /*8cf0*/  R2UR UR11, R8 ;  /* 0x00000000080b72ca */ /* 0x001fe400000e0000 */
[--C-:B------:R-:W-:Y:S02]  /*8d00*/  SHF.R.U64 R17, R16, UR10, R5.reuse ;  /* 0x0000000a10117c19 */ /* 0x100fe40008001205 */
[----:B------:R-:W-:Y:S01]  /*8d10*/  SHF.R.U32.HI R4, RZ, UR10, R5 ;  /* 0x0000000aff047c19 */ /* 0x000fe20008011605 */
[----:B------:R-:W-:-:S03]  /*8d20*/  UIADD3 UR10, -UR9, URZ, URZ ;  /* 0x0000003f090a7290 */ /* 0x000fc6000fffe13f */
[--C-:B------:R-:W-:Y:S01]  /*8d30*/  SHF.R.U64 R18, R17, UR12, R4.reuse ;  /* 0x0000000c11127c19 */ /* 0x100fe20008001204 */
[----:B------:R-:W-:Y:S01]  /*8d40*/  ULDC UR9, c[0x0][0x144] ;  /* 0x0000510000097ab9 */ /* 0x000fe20000000800 */
[----:B------:R-:W-:-:S03]  /*8d50*/  SHF.R.U32.HI R5, RZ, UR12, R4 ;  /* 0x0000000cff057c19 */ /* 0x000fc60008011604 */
[----:B------:R-:W-:Y:S01]  /*8d60*/  IMAD.MOV.U32 R4, RZ, RZ, R18 ;  /* 0x000000ffff047224 */ /* 0x000fe200078e0012 */
[----:B------:R-:W-:Y:S06]  /*8d70*/  @!P1 BRA `(.L_x_184) ;  /* 0x0000000000289947 */ /* 0x000fec0003800000 */
        /* <DEDUP_REMOVED lines=10> */
.L_x_184:
[----:B------:R-:W-:Y:S01]  /*8e20*/  UIADD3 UR11, -UR11, URZ, URZ ;  /* 0x0000003f0b0b7290 */ /* 0x000fe2000fffe13f */
[----:B------:R-:W-:Y:S01]  /*8e30*/  SHF.R.U64 R5, R4, UR18, R5 ;  /* 0x0000001204057c19 */ /* 0x000fe20008001205 */
[----:B------:R-:W-:Y:S01]  /*8e40*/  UIMAD UR8, UR9, UR10, UR8 ;  /* 0x0000000a090872a4 */ /* 0x000fe2000f8e0208 */
[----:B------:R-:W-:Y:S02]  /*8e50*/  LOP3.LUT R4, R17, UR6, RZ, 0xc0, !PT ;  /* 0x0000000611047c12 */ /* 0x000fe4000f8ec0ff */
[----:B------:R-:W-:Y:S01]  /*8e60*/  ULDC UR9, c[0x0][0x148] ;  /* 0x0000520000097ab9 */ /* 0x000fe20000000800 */
[----:B------:R-:W-:Y:S01]  /*8e70*/  IMAD.MOV R7, RZ, RZ, -R5 ;  /* 0x000000ffff077224 */ /* 0x000fe200078e0a05 */
[----:B------:R-:W-:Y:S01]  /*8e80*/  @UP2 UIMAD UR8, UR9, UR11, UR15 ;  /* 0x0000000b090822a4 */ /* 0x000fe2000f8e020f */
[----:B------:R-:W-:Y:S01]  /*8e90*/  IMAD R6, R5, UR5, R4 ;  /* 0x0000000505067c24 */ /* 0x000fe2000f8e0204 */
[----:B------:R-:W-:Y:S01]  /*8ea0*/  LOP3.LUT R5, R16, UR4, RZ, 0xc0, !PT ;  /* 0x0000000410057c12 */ /* 0x000fe2000f8ec0ff */
[----:B------:R-:W-:Y:S01]  /*8eb0*/  ULDC UR9, c[0x0][0x638] ;  /* 0x00018e0000097ab9 */ /* 0x000fe20000000800 */
[----:B------:R-:W-:Y:S01]  /*8ec0*/  PLOP3.LUT P1, PT, PT, PT, UP2, 0x80, 0x0 ;  /* 0x000000000000781c */ /* 0x000fe20003f2f028 */
[----:B------:R-:W-:-:S02]  /*8ed0*/  IMAD R4, R7, UR9, R18 ;  /* 0x0000000907047c24 */ /* 0x000fc4000f8e0212 */
[----:B--2---:R-:W-:Y:S01]  /*8ee0*/  IMAD R13, R6, R13, UR8 ;  /* 0x00000008060d7e24 */ /* 0x004fe2000f8e020d */
[----:B------:R-:W-:Y:S01]  /*8ef0*/  ULDC UR8, c[0x0][0x600] ;  /* 0x0001800000087ab9 */ /* 0x000fe20000000800 */
[----:B------:R-:W-:Y:S02]  /*8f00*/  IMAD.MOV.U32 R6, RZ, RZ, 0x1 ;  /* 0x00000001ff067424 */ /* 0x000fe400078e00ff */
[----:B------:R-:W-:-:S05]  /*8f10*/  IMAD R8, R4, UR8, R5 ;  /* 0x0000000804087c24 */ /* 0x000fca000f8e0205 */
[----:B------:R-:W-:Y:S02]  /*8f20*/  SEL R4, R8, R13, !P1 ;  /* 0x0000000d08047207 */ /* 0x000fe40004800000 */
[----:B------:R-:W-:-:S07]  /*8f30*/  SEL R5, R13, R8, !P1 ;  /* 0x000000080d057207 */ /* 0x000fce0004800000 */
.L_x_182:
[----:B------:R-:W-:Y:S05]  /*8f40*/  BSYNC B1 ;  /* 0x0000000000017941 */ /* 0x000fea0003800000 */
.L_x_181:
[----:B------:R-:W-:-:S13]  /*8f50*/  LOP3.LUT P1, RZ, R6, 0xff, RZ, 0xc0, !PT ;  /* 0x000000ff06ff7812 */ /* 0x000fda000782c0ff */
[----:B------:R-:W-:Y:S05]  /*8f60*/  @P1 BRA `(.L_x_185) ;  /* 0xfffffff4002c1947 */ /* 0x000fea000383ffff */
[----:B------:R-:W-:Y:S05]  /*8f70*/  BSYNC B0 ;  /* 0x0000000000007941 */ /* 0x000fea0003800000 */
.L_x_173:
[----:B------:R-:W-:-:S03]  /*8f80*/  UMOV UR8, 0xffffffff ;  /* 0xffffffff00087882 */ /* 0x000fc60000000000 */
[----:B------:R-:W-:Y:S05]  /*8f90*/  BRA.DIV UR8, `(.L_x_186) ;  /* 0x0000000608487947 */ /* 0x000fea000b800000 */
[----:B------:R-:W-:-:S13]  /*8fa0*/  ELECT P0, URZ, PT ;  /* 0x00000000003f782f */ /* 0x000fda0003800000 */
.L_x_202:
[----:B------:R-:W-:Y:S04]  /*8fb0*/  BSSY B0, `(.L_x_187) ;  /* 0x000002c000007945 */ /* 0x000fe80003800000 */
[----:B------:R-:W-:Y:S05]  /*8fc0*/  @!P0 BRA `(.L_x_188) ;  /* 0x0000000000a88947 */ /* 0x000fea0003800000 */
[----:B------:R-:W-:-:S04]  /*8fd0*/  ULOP3.LUT UR8, UR7, 0x2, URZ, 0xfc, !UPT ;  /* 0x0000000207087892 */ /* 0x000fc8000f8efc3f */
[----:B------:R-:W-:-:S06]  /*8fe0*/  UISETP.NE.AND UP0, UPT, UR8, 0x3, UPT ;  /* 0x000000030800788c */ /* 0x000fcc000bf05270 */
[----:B------:R-:W-:-:S13]  /*8ff0*/  PLOP3.LUT P0, PT, PT, PT, UP0, 0x80, 0x0 ;  /* 0x000000000000781c */ /* 0x000fda0003f0f008 */
[----:B------:R-:W-:Y:S05]  /*9000*/  @!P0 BRA `(.L_x_189) ;  /* 0x0000000000048947 */ /* 0x000fea0003800000 */
[----:B------:R-:W-:Y:S01]  /*9010*/  BPT.TRAP 0x1 ;  /* 0x000000040000795c */ /* 0x000fe20000300000 */
.L_x_189:
[----:B------:R-:W0:Y:S01]  /*9020*/  S2R R3, SR_CgaCtaId ;  /* 0x0000000000037919 */ /* 0x000e220000008800 */
[----:B------:R-:W-:Y:S02]  /*9030*/  MOV R0, 0x400 ;  /* 0x0000040000007802 */ /* 0x000fe40000000f00 */
[----:B------:R-:W-:Y:S02]  /*9040*/  SHF.L.U32 R2, R11, 0x1f, RZ ;  /* 0x0000001f0b027819 */ /* 0x000fe400000006ff */
[----:B0-----:R-:W-:-:S05]  /*9050*/  LEA R3, R3, R0, 0x18 ;  /* 0x0000000003037211 */ /* 0x001fca00078ec0ff */
[----:B------:R-:W-:-:S04]  /*9060*/  VIADD R3, R3, 0x20 ;  /* 0x0000002003037836 */ /* 0x000fc80000000000 */
[C---:B------:R-:W-:Y:S02]  /*9070*/  IMAD R5, R10.reuse, 0x8, R3 ;  /* 0x000000080a057824 */ /* 0x040fe400078e0203 */
[----:B------:R-:W-:Y:S02]  /*9080*/  VIADD R10, R10, 0x1 ;  /* 0x000000010a0a7836 */ /* 0x000fe40000000000 */
[----:B------:R-:W0:Y:S03]  /*9090*/  SYNCS.PHASECHK.TRANS64.TRYWAIT P0, [R5+URZ], R2 ;  /* 0x00000002050075a7 */ /* 0x000e26000800017f */
[----:B------:R-:W-:-:S04]  /*90a0*/  ISETP.NE.AND P1, PT, R10, 0x4, PT ;  /* 0x000000040a00780c */ /* 0x000fc80003f25270 */
[----:B------:R-:W-:Y:S02]  /*90b0*/  SEL R0, RZ, 0x1, P1 ;  /* 0x00000001ff007807 */ /* 0x000fe40000800000 */
[----:B------:R-:W-:Y:S02]  /*90c0*/  SEL R10, R10, RZ, P1 ;  /* 0x000000ff0a0a7207 */ /* 0x000fe40000800000 */
[----:B------:R-:W-:-:S03]  /*90d0*/  LOP3.LUT R11, R11, R0, RZ, 0x3c, !PT ;  /* 0x000000000b0b7212 */ /* 0x000fc600078e3cff */
[----:B------:R-:W-:Y:S01]  /*90e0*/  IMAD R7, R10, 0x8, R3 ;  /* 0x000000080a077824 */ /* 0x000fe200078e0203 */
[----:B------:R-:W-:Y:S01]  /*90f0*/  SHF.L.U32 R4, R11, 0x1f, RZ ;  /* 0x0000001f0b047819 */ /* 0x000fe200000006ff */
[----:B0-----:R-:W-:Y:S06]  /*9100*/  @!P0 BRA `(.L_x_190) ;  /* 0x0000000400108947 */ /* 0x001fec0003800000 */
.L_x_203:
[----:B------:R-:W1:Y:S01]  /*9110*/  SYNCS.PHASECHK.TRANS64.TRYWAIT P0, [R7+URZ], R4 ;  /* 0x00000004070075a7 */ /* 0x000e62000800017f */
[----:B------:R-:W-:-:S05]  /*9120*/  VIADD R0, R10, 0x1 ;  /* 0x000000010a007836 */ /* 0x000fca0000000000 */
[----:B------:R-:W-:-:S04]  /*9130*/  ISETP.NE.AND P1, PT, R0, 0x4, PT ;  /* 0x000000040000780c */ /* 0x000fc80003f25270 */
[----:B0-----:R-:W-:Y:S02]  /*9140*/  SEL R2, RZ, 0x1, P1 ;  /* 0x00000001ff027807 */ /* 0x001fe40000800000 */
[----:B------:R-:W-:Y:S02]  /*9150*/  SEL R0, R0, RZ, P1 ;  /* 0x000000ff00007207 */ /* 0x000fe40000800000 */
[----:B------:R-:W-:-:S03]  /*9160*/  LOP3.LUT R11, R11, R2, RZ, 0x3c, !PT ;  /* 0x000000020b0b7212 */ /* 0x000fc600078e3cff */
[----:B------:R-:W-:Y:S01]  /*9170*/  IMAD R6, R0, 0x8, R3 ;  /* 0x0000000800067824 */ /* 0x000fe200078e0203 */
[----:B------:R-:W-:Y:S01]  /*9180*/  SHF.L.U32 R5, R11, 0x1f, RZ ;  /* 0x0000001f0b057819 */ /* 0x000fe200000006ff */
[----:B-1----:R-:W-:Y:S06]  /*9190*/  @!P0 BRA `(.L_x_191) ;  /* 0x0000000400008947 */ /* 0x002fec0003800000 */
.L_x_204:
[----:B------:R-:W1:Y:S01]  /*91a0*/  SYNCS.PHASECHK.TRANS64.TRYWAIT P0, [R6+URZ], R5 ;  /* 0x00000005060075a7 */ /* 0x000e62000800017f */
[----:B------:R-:W-:-:S05]  /*91b0*/  VIADD R0, R0, 0x1 ;  /* 0x0000000100007836 */ /* 0x000fca0000000000 */
[----:B------:R-:W-:-:S04]  /*91c0*/  ISETP.NE.AND P1, PT, R0, 0x4, PT ;  /* 0x000000040000780c */ /* 0x000fc80003f25270 */
[----:B------:R-:W-:Y:S02]  /*91d0*/  SEL R2, RZ, 0x1, P1 ;  /* 0x00000001ff027807 */ /* 0x000fe40000800000 */
[----:B------:R-:W-:Y:S02]  /*91e0*/  SEL R0, R0, RZ, P1 ;  /* 0x000000ff00007207 */ /* 0x000fe40000800000 */
[----:B------:R-:W-:Y:S01]  /*91f0*/  LOP3.LUT R2, R11, R2, RZ, 0x3c, !PT ;  /* 0x000000020b027212 */ /* 0x000fe200078e3cff */
[----:B-1----:R-:W-:Y:S06]  /*9200*/  @!P0 BRA `(.L_x_192) ;  /* 0x0000000000f88947 */ /* 0x002fec0003800000 */
.L_x_205:
[----:B------:R-:W-:Y:S01]  /*9210*/  IMAD R3, R0, 0x8, R3 ;  /* 0x0000000800037824 */ /* 0x000fe200078e0203 */
[----:B------:R-:W-:-:S07]  /*9220*/  SHF.L.U32 R0, R2, 0x1f, RZ ;  /* 0x0000001f02007819 */ /* 0x000fce00000006ff */
.L_x_193:
[----:B--2---:R2:W3:Y:S02]  /*9230*/  SYNCS.PHASECHK.TRANS64.TRYWAIT P0, [R3+URZ], R0 ;  /* 0x00000000030075a7 */ /* 0x0044e4000800017f */
[----:B---3--:R-:W-:Y:S05]  /*9240*/  @!P0 NANOSLEEP.SYNCS 0x989680 ;  /* 0x009896800000895d */ /* 0x008fea0003900000 */
[----:B------:R-:W3:Y:S02]  /*9250*/  @!P0 SYNCS.PHASECHK.TRANS64 P0, [R3+URZ], R0 ;  /* 0x00000000030085a7 */ /* 0x000ee4000800007f */
[----:B---3--:R-:W-:Y:S05]  /*9260*/  @!P0 BRA `(.L_x_193) ;  /* 0xfffffffc00f08947 */ /* 0x008fea000383ffff */
.L_x_188:
[----:B------:R-:W-:Y:S05]  /*9270*/  BSYNC B0 ;  /* 0x0000000000007941 */ /* 0x000fea0003800000 */
.L_x_187:
[----:B------:R-:W-:Y:S05]  /*9280*/  EXIT ;  /* 0x000000000000794d */ /* 0x000fea0003800000 */
.L_x_18:
[----:B0-----:R0:W1:Y:S02]  /*9290*/  SYNCS.PHASECHK.TRANS64.TRYWAIT P1, [R14+URZ+-0x8], R13 ;  /* 0xfffff80d0e0075a7 */ /* 0x001064000802017f */
[----:B-1----:R-:W-:Y:S05]  /*92a0*/  @!P1 NANOSLEEP.SYNCS 0x989680 ;  /* 0x009896800000995d */ /* 0x002fea0003900000 */
[----:B------:R-:W1:Y:S02]  /*92b0*/  @!P1 SYNCS.PHASECHK.TRANS64 P1, [R14+URZ+-0x8], R13 ;  /* 0xfffff80d0e0095a7 */ /* 0x000e64000802007f */
[----:B-1----:R-:W-:Y:S05]  /*92c0*/  @!P1 BRA `(.L_x_18) ;  /* 0xfffffffc00f09947 */ /* 0x002fea000383ffff */
[----:B------:R-:W-:Y:S05]  /*92d0*/  BRA `(.L_x_194) ;  /* 0xffffff8400087947 */ /* 0x000fea000383ffff */
.L_x_23:
[----:B0-----:R-:W-:-:S04]  /*92e0*/  IMAD.U32 R13, RZ, RZ, UR4 ;  /* 0x00000004ff0d7e24 */ /* 0x001fc8000f8e00ff */
[----:B------:R0:W3:Y:S03]  /*92f0*/  SYNCS.PHASECHK.TRANS64.TRYWAIT P1, [R13+URZ], R12 ;  /* 0x0000000c0d0075a7 */ /* 0x0000e6000802017f */
[----:B---3--:R-:W-:Y:S05]  /*9300*/  @!P1 NANOSLEEP.SYNCS 0x989680 ;  /* 0x009896800000995d */ /* 0x008fea0003900000 */
[----:B------:R-:W3:Y:S02]  /*9310*/  @!P1 SYNCS.PHASECHK.TRANS64 P1, [R13+URZ], R12 ;  /* 0x0000000c0d0095a7 */ /* 0x000ee4000802007f */
[----:B---3--:R-:W-:Y:S05]  /*9320*/  @!P1 BRA `(.L_x_23) ;  /* 0xfffffffc00ec9947 */ /* 0x008fea000383ffff */
[----:B------:R-:W-:Y:S05]  /*9330*/  BRA `(.L_x_22) ;  /* 0xffffff8800387947 */ /* 0x000fea000383ffff */
.L_x_29:
[----:B-1----:R-:W-:-:S04]  /*9340*/  IMAD.U32 R148, RZ, RZ, UR15 ;  /* 0x0000000fff947e24 */ /* 0x002fc8000f8e00ff */
[----:B------:R1:W3:Y:S03]  /*9350*/  SYNCS.PHASECHK.TRANS64.TRYWAIT P1, [R148+URZ], R145 ;  /* 0x00000091940075a7 */ /* 0x0002e6000802017f */
[----:B---3--:R-:W-:Y:S05]  /*9360*/  @!P1 NANOSLEEP.SYNCS 0x989680 ;  /* 0x009896800000995d */ /* 0x008fea0003900000 */
[----:B------:R-:W3:Y:S02]  /*9370*/  @!P1 SYNCS.PHASECHK.TRANS64 P1, [R148+URZ], R145 ;  /* 0x00000091940095a7 */ /* 0x000ee4000802007f */
[----:B---3--:R-:W-:Y:S05]  /*9380*/  @!P1 BRA `(.L_x_29) ;  /* 0xfffffffc00ec9947 */ /* 0x008fea000383ffff */
[----:B------:R-:W-:Y:S05]  /*9390*/  BRA `(.L_x_28) ;  /* 0xffffff9000747947 */ /* 0x000fea000383ffff */
.L_x_37:
[----:B---3--:R3:W0:Y:S02]  /*93a0*/  SYNCS.PHASECHK.TRANS64.TRYWAIT P1, [R14+URZ+0x8], R13 ;  /* 0x0000080d0e0075a7 */ /* 0x008624000802017f */
[----:B0-----:R-:W-:Y:S05]  /*93b0*/  @!P1 NANOSLEEP.SYNCS 0x989680 ;  /* 0x009896800000995d */ /* 0x001fea0003900000 */
[----:B------:R-:W0:Y:S02]  /*93c0*/  @!P1 SYNCS.PHASECHK.TRANS64 P1, [R14+URZ+0x8], R13 ;  /* 0x0000080d0e0095a7 */ /* 0x000e24000802007f */
[----:B0-----:R-:W-:Y:S05]  /*93d0*/  @!P1 BRA `(.L_x_37) ;  /* 0xfffffffc00f09947 */ /* 0x001fea000383ffff */
[----:B------:R-:W-:Y:S05]  /*93e0*/  BRA `(.L_x_195) ;  /* 0xffffff9c00b07947 */ /* 0x000fea000383ffff */
.L_x_174:
[----:B------:R-:W-:Y:S01]  /*93f0*/  BSSY B1, `(.L_x_196) ;  /* 0x0000006000017945 */ /* 0x000fe20003800000 */
[----:B------:R-:W-:-:S07]  /*9400*/  IMAD.MOV.U32 R6, RZ, RZ, -0x1 ;  /* 0xffffffffff067424 */ /* 0x000fce00078e00ff */
[----:B------:R-:W-:Y:S05]  /*9410*/  WARPSYNC.COLLECTIVE R6, `(.L_x_197) ;  /* 0x00000000060c7348 */ /* 0x000fea0003c00000 */
[----:B------:R-:W-:Y:S02]  /*9420*/  ELECT P1, UR62, PT ;  /* 0x00000000003e782f */ /* 0x000fe40003820000 */
[----:B------:R-:W-:Y:S01]  /*9430*/  MOV R6, UR62 ;  /* 0x0000003e00067c02 */ /* 0x000fe20008000f00 */
[----:B------:R-:W-:Y:S10]  /*9440*/  ENDCOLLECTIVE ;  /* 0x000000000000791b */ /* 0x000ff40003800000 */
.L_x_197:
[----:B------:R-:W-:Y:S05]  /*9450*/  BSYNC B1 ;  /* 0x0000000000017941 */ /* 0x000fea0003800000 */
.L_x_196:
[----:B------:R-:W-:Y:S05]  /*9460*/  BRA `(.L_x_198) ;  /* 0xffffffec00f87947 */ /* 0x000fea000383ffff */
.L_x_177:
[----:B-1----:R1:W2:Y:S02]  /*9470*/  SYNCS.PHASECHK.TRANS64.TRYWAIT P1, [R13+URZ+0x20], R6 ;  /* 0x000020060d0075a7 */ /* 0x0022a4000802017f */
[----:B--2---:R-:W-:Y:S05]  /*9480*/  @!P1 NANOSLEEP.SYNCS 0x989680 ;  /* 0x009896800000995d */ /* 0x004fea0003900000 */
[----:B------:R-:W2:Y:S02]  /*9490*/  @!P1 SYNCS.PHASECHK.TRANS64 P1, [R13+URZ+0x20], R6 ;  /* 0x000020060d0095a7 */ /* 0x000ea4000802007f */
[----:B--2---:R-:W-:Y:S05]  /*94a0*/  @!P1 BRA `(.L_x_177) ;  /* 0xfffffffc00f09947 */ /* 0x004fea000383ffff */
[----:B------:R-:W-:Y:S05]  /*94b0*/  BRA `(.L_x_199) ;  /* 0xfffffff000347947 */ /* 0x000fea000383ffff */
.L_x_186:
[----:B------:R-:W-:Y:S01]  /*94c0*/  BSSY B0, `(.L_x_200) ;  /* 0x0000006000007945 */ /* 0x000fe20003800000 */
[----:B------:R-:W-:-:S07]  /*94d0*/  IMAD.MOV.U32 R6, RZ, RZ, -0x1 ;  /* 0xffffffffff067424 */ /* 0x000fce00078e00ff */
[----:B------:R-:W-:Y:S05]  /*94e0*/  WARPSYNC.COLLECTIVE R6, `(.L_x_201) ;  /* 0x00000000060c7348 */ /* 0x000fea0003c00000 */
[----:B------:R-:W-:Y:S02]  /*94f0*/  ELECT P1, UR62, PT ;  /* 0x00000000003e782f */ /* 0x000fe40003820000 */
[----:B------:R-:W-:Y:S01]  /*9500*/  MOV R6, UR62 ;  /* 0x0000003e00067c02 */ /* 0x000fe20008000f00 */
[----:B------:R-:W-:Y:S10]  /*9510*/  ENDCOLLECTIVE ;  /* 0x000000000000791b */ /* 0x000ff40003800000 */
.L_x_201:
[----:B------:R-:W-:Y:S05]  /*9520*/  BSYNC B0 ;  /* 0x0000000000007941 */ /* 0x000fea0003800000 */
.L_x_200:
[----:B------:R-:W-:Y:S01]  /*9530*/  PLOP3.LUT P0, PT, P1, PT, PT, 0x80, 0x0 ;  /* 0x000000000000781c */ /* 0x000fe20000f0f070 */
[----:B------:R-:W-:-:S12]  /*9540*/  BRA `(.L_x_202) ;  /* 0xfffffff800987947 */ /* 0x000fd8000383ffff */
.L_x_190:
[----:B0-----:R0:W1:Y:S02]  /*9550*/  SYNCS.PHASECHK.TRANS64.TRYWAIT P0, [R5+URZ], R2 ;  /* 0x00000002050075a7 */ /* 0x001064000800017f */
[----:B-1----:R-:W-:Y:S05]  /*9560*/  @!P0 NANOSLEEP.SYNCS 0x989680 ;  /* 0x009896800000895d */ /* 0x002fea0003900000 */
[----:B------:R-:W1:Y:S02]  /*9570*/  @!P0 SYNCS.PHASECHK.TRANS64 P0, [R5+URZ], R2 ;  /* 0x00000002050085a7 */ /* 0x000e64000800007f */
[----:B-1----:R-:W-:Y:S05]  /*9580*/  @!P0 BRA `(.L_x_190) ;  /* 0xfffffffc00f08947 */ /* 0x002fea000383ffff */
[----:B------:R-:W-:Y:S05]  /*9590*/  BRA `(.L_x_203) ;  /* 0xfffffff800dc7947 */ /* 0x000fea000383ffff */
.L_x_191:
[----:B0-----:R0:W1:Y:S02]  /*95a0*/  SYNCS.PHASECHK.TRANS64.TRYWAIT P0, [R7+URZ], R4 ;  /* 0x00000004070075a7 */ /* 0x001064000800017f */
[----:B-1----:R-:W-:Y:S05]  /*95b0*/  @!P0 NANOSLEEP.SYNCS 0x989680 ;  /* 0x009896800000895d */ /* 0x002fea0003900000 */
[----:B------:R-:W1:Y:S02]  /*95c0*/  @!P0 SYNCS.PHASECHK.TRANS64 P0, [R7+URZ], R4 ;  /* 0x00000004070085a7 */ /* 0x000e64000800007f */
[----:B-1----:R-:W-:Y:S05]  /*95d0*/  @!P0 BRA `(.L_x_191) ;  /* 0xfffffffc00f08947 */ /* 0x002fea000383ffff */
[----:B------:R-:W-:Y:S05]  /*95e0*/  BRA `(.L_x_204) ;  /* 0xfffffff800ec7947 */ /* 0x000fea000383ffff */
.L_x_192:
[----:B-1----:R1:W2:Y:S02]  /*95f0*/  SYNCS.PHASECHK.TRANS64.TRYWAIT P0, [R6+URZ], R5 ;  /* 0x00000005060075a7 */ /* 0x0022a4000800017f */
[----:B--2---:R-:W-:Y:S05]  /*9600*/  @!P0 NANOSLEEP.SYNCS 0x989680 ;  /* 0x009896800000895d */ /* 0x004fea0003900000 */
[----:B------:R-:W2:Y:S02]  /*9610*/  @!P0 SYNCS.PHASECHK.TRANS64 P0, [R6+URZ], R5 ;  /* 0x00000005060085a7 */ /* 0x000ea4000800007f */
[----:B--2---:R-:W-:Y:S05]  /*9620*/  @!P0 BRA `(.L_x_192) ;  /* 0xfffffffc00f08947 */ /* 0x004fea000383ffff */
[----:B------:R-:W-:Y:S05]  /*9630*/  BRA `(.L_x_205) ;  /* 0xfffffff800f47947 */ /* 0x000fea000383ffff */
.L_x_206:
[----:B------:R-:W-:-:S00]  /*9640*/  BRA `(.L_x_206) ;  /* 0xfffffffc00fc7947 */ /* 0x000fc0000383ffff */
[----:B------:R-:W-:-:S00]  /*9650*/  NOP ;  /* 0x0000000000007918 */ /* 0x000fc00000000000 */
        /* <DEDUP_REMOVED lines=10> */
.L_x_207:


//--------------------- .nv.shared._ZN7cutlass13device_kernelINS_4gemm6kernel13GemmUniversalIN4cute5tupleIJiiiiEEENS1_10collective13CollectiveMmaINS1_37MainloopSm90TmaGmmaWarpSpecializedFP8ILi4ENS5_IJNS4_1CILi1EEENSA_ILi2EEESB_EEENS1_32KernelTmaWarpSpecializedPingpongEEENS5_IJNSA_ILi64EEENSA_ILi128EEESG_EEENS_12float_e5m2_tENS5_IJlSB_lEEESJ_SK_NS4_8TiledMMAINS4_8MMA_AtomIJNS4_4SM904GMMA31MMA_64x128x32_F32E5M2E5M2_SS_TNILNSO_7ScaleInE1ELSQ_1EEEEEENS4_6LayoutINS5_IJSB_SB_SB_EEENS5_IJNSA_ILi0EEESV_SV_EEEEENS5_IJNS4_10UnderscoreESY_SY_EEEEENS4_23SM90_TMA_LOAD_MULTICASTENS4_14ComposedLayoutINS4_7SwizzleILi2ELi4ELi3EEENS4_18smem_ptr_flag_bitsILi8EEENST_INS5_IJNSA_ILi8EEESG_EEENS5_IJSG_SB_EEEEEEEvNS4_8identityENS4_13SM90_TMA_LOADES1B_vS1C_EENS_8epilogue10collective6detail29Sm90TmaWarpSpecializedAdapterINS1G_15DefaultEpilogueISJ_SK_SK_NS1F_6thread17LinearCombinationISJ_Li1EffLNS1K_9ScaleType4KindE0ELNS_15FloatRoundStyleE2ESJ_EENS1_15EpilogueDefaultEEEEEvvEEEEvNT_6ParamsE --------------------------
	.section	.nv.shared._ZN7cutlass13device_kernelINS_4gemm6kernel13GemmUniversalIN4cute5tupleIJiiiiEEENS1_10collective13CollectiveMmaINS1_37MainloopSm90TmaGmmaWarpSpecializedFP8ILi4ENS5_IJNS4_1CILi1EEENSA_ILi2EEESB_EEENS1_32KernelTmaWarpSpecializedPingpongEEENS5_IJNSA_ILi64EEENSA_ILi128EEESG_EEENS_12float_e5m2_tENS5_IJlSB_lEEESJ_SK_NS4_8TiledMMAINS4_8MMA_AtomIJNS4_4SM904GMMA31MMA_64x128x32_F32E5M2E5M2_SS_TNILNSO_7ScaleInE1ELSQ_1EEEEEENS4_6LayoutINS5_IJSB_SB_SB_EEENS5_IJNSA_ILi0EEESV_SV_EEEEENS5_IJNS4_10UnderscoreESY_SY_EEEEENS4_23SM90_TMA_LOAD_MULTICASTENS4_14ComposedLayoutINS4_7SwizzleILi2ELi4ELi3EEENS4_18smem_ptr_flag_bitsILi8EEENST_INS5_IJNSA_ILi8EEESG_EEENS5_IJSG_SB_EEEEEEEvNS4_8identityENS4_13SM90_TMA_LOADES1B_vS1C_EENS_8epilogue10collective6detail29Sm90TmaWarpSpecializedAdapterINS1G_15DefaultEpilogueISJ_SK_SK_NS1F_6thread17LinearCombinationISJ_Li1EffLNS1K_9ScaleType4KindE0ELNS_15FloatRoundStyleE2ESJ_EENS1_15EpilogueDefaultEEEEEvvEEEEvNT_6ParamsE,"aw",@nobits
	.sectionflags	@""
	.align	16
	.zero		1024


//--------------------- .nv.shared.reserved.0     --------------------------
	.section	.nv.shared.reserved.0,"aw",@nobits
	.weak		__nv_reservedSMEM_offset_0_alias
	.size		__nv_reservedSMEM_offset_0_alias, 0, 0
	.other		__nv_reservedSMEM_offset_0_alias,@"STO_CUDA_RESERVED_SHARED STV_DEFAULT"
__nv_reservedSMEM_offset_0_alias:
	.zero		0


//--------------------- .nv.global                --------------------------
	.section	.nv.global,"aw",@nobits
.nv.global:
	.type		_ZN39_INTERNAL_fdda2ceb_4_k_cu_fdef8742_45834cute1_E,@object
	.size		_ZN39_INTERNAL_fdda2ceb_4_k_cu_fdef8742_45834cute1_E,(_ZN39_INTERNAL_fdda2ceb_4_k_cu_fdef8742_45834cuda3std3__45__cpo6cbeginE - _ZN39_INTERNAL_fdda2ceb_4_k_cu_fdef8742_45834cute1_E)
_ZN39_INTERNAL_fdda2ceb_4_k_cu_fdef8742_45834cute1_E:
	.zero		1
	.type		_ZN39_INTERNAL_fdda2ceb_4_k_cu_fdef8742_45834cuda3std3__45__cpo6cbeginE,@object
	.size		_ZN39_INTERNAL_fdda2ceb_4_k_cu_fdef8742_45834cuda3std3__45__cpo6cbeginE,(_ZN39_INTERNAL_fdda2ceb_4_k_cu_fdef8742_45834cuda3std3__48in_placeE - _ZN39_INTERNAL_fdda2ceb_4_k_cu_fdef8742_45834cuda3std3__45__cpo6cbeginE)
_ZN39_INTERNAL_fdda2ceb_4_k_cu_fdef8742_45834cuda3std3__45__cpo6cbeginE:
	.zero		1
	.type		_ZN39_INTERNAL_fdda2ceb_4_k_cu_fdef8742_45834cuda3std3__48in_placeE,@object
	.size		_ZN39_INTERNAL_fdda2ceb_4_k_cu_fdef8742_45834cuda3std3__48in_placeE,(_ZN39_INTERNAL_fdda2ceb_4_k_cu_fdef8742_45834cuda3std6ranges3__45__cpo9iter_moveE - _ZN39_INTERNAL_fdda2ceb_4_k_cu_fdef8742_45834cuda3std3__48in_placeE)
_ZN39_INTERNAL_fdda2ceb_4_k_cu_fdef8742_45834cuda3std3__48in_placeE:
	.zero		1
	.type		_ZN39_INTERNAL_fdda2ceb_4_k_cu_fdef8742_45834cuda3std6ranges3__45__cpo9iter_moveE,@object
	.size		_ZN39_INTERNAL_fdda2ceb_4_k_cu_fdef8742_45834cuda3std6ranges3__45__cpo9iter_moveE,(_ZN39_INTERNAL_fdda2ceb_4_k_cu_fdef8742_45834cuda3std3__45__cpo5beginE - _ZN39_INTERNAL_fdda2ceb_4_k_cu_fdef8742_45834cuda3std6ranges3__45__cpo9iter_moveE)
_ZN39_INTERNAL_fdda2ceb_4_k_cu_fdef8742_45834cuda3std6ranges3__45__cpo9iter_moveE:
	.zero		1
	.type		_ZN39_INTERNAL_fdda2ceb_4_k_cu_fdef8742_45834cuda3std3__45__cpo5beginE,@object
	.size		_ZN39_INTERNAL_fdda2ceb_4_k_cu_fdef8742_45834cuda3std3__45__cpo5beginE,(_ZN39_INTERNAL_fdda2ceb_4_k_cu_fdef8742_45834cuda3std3__441_GLOBAL__N__fdda2ceb_4_k_cu_fdef8742_45836ignoreE - _ZN39_INTERNAL_fdda2ceb_4_k_cu_fdef8742_45834cuda3std3__45__cpo5beginE)
_ZN39_INTERNAL_fdda2ceb_4_k_cu_fdef8742_45834cuda3std3__45__cpo5beginE:
	.zero		1
	.type		_ZN39_INTERNAL_fdda2ceb_4_k_cu_fdef8742_45834cuda3std3__441_GLOBAL__N__fdda2ceb_4_k_cu_fdef8742_45836ignoreE,@object
	.size		_ZN39_INTERNAL_fdda2ceb_4_k_cu_fdef8742_45834cuda3std3__441_GLOBAL__N__fdda2ceb_4_k_cu_fdef8742_45836ignoreE,(_ZN39_INTERNAL_fdda2ceb_4_k_cu_fdef8742_45834cute7productE - _ZN39_INTERNAL_fdda2ceb_4_k_cu_fdef8742_45834cuda3std3__441_GLOBAL__N__fdda2ceb_4_k_cu_fdef8742_45836ignoreE)
_ZN39_INTERNAL_fdda2ceb_4_k_cu_fdef8742_45834cuda3std3__441_GLOBAL__N__fdda2ceb_4_k_cu_fdef8742_45836ignoreE:
	.zero		1
	.type		_ZN39_INTERNAL_fdda2ceb_4_k_cu_fdef8742_45834cute7productE,@object
	.size		_ZN39_INTERNAL_fdda2ceb_4_k_cu_fdef8742_45834cute7productE,(_ZN39_INTERNAL_fdda2ceb_4_k_cu_fdef8742_45834cuda3std3__45__cpo3endE - _ZN39_INTERNAL_fdda2ceb_4_k_cu_fdef8742_45834cute7productE)
_ZN39_INTERNAL_fdda2ceb_4_k_cu_fdef8742_45834cute7productE:
	.zero		1
	.type		_ZN39_INTERNAL_fdda2ceb_4_k_cu_fdef8742_45834cuda3std3__45__cpo3endE,@object
	.size		_ZN39_INTERNAL_fdda2ceb_4_k_cu_fdef8742_45834cuda3std3__45__cpo3endE,(_ZN39_INTERNAL_fdda2ceb_4_k_cu_fdef8742_45834cuda3std3__419piecewise_constructE - _ZN39_INTERNAL_fdda2ceb_4_k_cu_fdef8742_45834cuda3std3__45__cpo3endE)
_ZN39_INTERNAL_fdda2ceb_4_k_cu_fdef8742_45834cuda3std3__45__cpo3endE:
	.zero		1
	.type		_ZN39_INTERNAL_fdda2ceb_4_k_cu_fdef8742_45834cuda3std3__419piecewise_constructE,@object
	.size		_ZN39_INTERNAL_fdda2ceb_4_k_cu_fdef8742_45834cuda3std3__419piecewise_constructE,(_ZN39_INTERNAL_fdda2ceb_4_k_cu_fdef8742_45834cuda3std3__45__cpo4cendE - _ZN39_INTERNAL_fdda2ceb_4_k_cu_fdef8742_45834cuda3std3__419piecewise_constructE)
_ZN39_INTERNAL_fdda2ceb_4_k_cu_fdef8742_45834cuda3std3__419piecewise_constructE:
	.zero		1
	.type		_ZN39_INTERNAL_fdda2ceb_4_k_cu_fdef8742_45834cuda3std3__45__cpo4cendE,@object
	.size		_ZN39_INTERNAL_fdda2ceb_4_k_cu_fdef8742_45834cuda3std3__45__cpo4cendE,(_ZN39_INTERNAL_fdda2ceb_4_k_cu_fdef8742_45834cuda3std6ranges3__45__cpo4swapE - _ZN39_INTERNAL_fdda2ceb_4_k_cu_fdef8742_45834cuda3std3__45__cpo4cendE)
_ZN39_INTERNAL_fdda2ceb_4_k_cu_fdef8742_45834cuda3std3__45__cpo4cendE:
	.zero		1
	.type		_ZN39_INTERNAL_fdda2ceb_4_k_cu_fdef8742_45834cuda3std6ranges3__45__cpo4swapE,@object
	.size		_ZN39_INTERNAL_fdda2ceb_4_k_cu_fdef8742_45834cuda3std6ranges3__45__cpo4swapE,(.L_7 - _ZN39_INTERNAL_fdda2ceb_4_k_cu_fdef8742_45834cuda3std6ranges3__45__cpo4swapE)
_ZN39_INTERNAL_fdda2ceb_4_k_cu_fdef8742_45834cuda3std6ranges3__45__cpo4swapE:
	.zero		1
.L_7:


//--------------------- .nv.constant0._ZN7cutlass13device_kernelINS_4gemm6kernel13GemmUniversalIN4cute5tupleIJiiiiEEENS1_10collective13CollectiveMmaINS1_37MainloopSm90TmaGmmaWarpSpecializedFP8ILi4ENS5_IJNS4_1CILi1EEENSA_ILi2EEESB_EEENS1_32KernelTmaWarpSpecializedPingpongEEENS5_IJNSA_ILi64EEENSA_ILi128EEESG_EEENS_12float_e5m2_tENS5_IJlSB_lEEESJ_SK_NS4_8TiledMMAINS4_8MMA_AtomIJNS4_4SM904GMMA31MMA_64x128x32_F32E5M2E5M2_SS_TNILNSO_7ScaleInE1ELSQ_1EEEEEENS4_6LayoutINS5_IJSB_SB_SB_EEENS5_IJNSA_ILi0EEESV_SV_EEEEENS5_IJNS4_10UnderscoreESY_SY_EEEEENS4_23SM90_TMA_LOAD_MULTICASTENS4_14ComposedLayoutINS4_7SwizzleILi2ELi4ELi3EEENS4_18smem_ptr_flag_bitsILi8EEENST_INS5_IJNSA_ILi8EEESG_EEENS5_IJSG_SB_EEEEEEEvNS4_8identityENS4_13SM90_TMA_LOADES1B_vS1C_EENS_8epilogue10collective6detail29Sm90TmaWarpSpecializedAdapterINS1G_15DefaultEpilogueISJ_SK_SK_NS1F_6thread17LinearCombinationISJ_Li1EffLNS1K_9ScaleType4KindE0ELNS_15FloatRoundStyleE2ESJ_EENS1_15EpilogueDefaultEEEEEvvEEEEvNT_6ParamsE --------------------------
	.section	.nv.constant0._ZN7cutlass13device_kernelINS_4gemm6kernel13GemmUniversalIN4cute5tupleIJiiiiEEENS1_10collective13CollectiveMmaINS1_37MainloopSm90TmaGmmaWarpSpecializedFP8ILi4ENS5_IJNS4_1CILi1EEENSA_ILi2EEESB_EEENS1_32KernelTmaWarpSpecializedPingpongEEENS5_IJNSA_ILi64EEENSA_ILi128EEESG_EEENS_12float_e5m2_tENS5_IJlSB_lEEESJ_SK_NS4_8TiledMMAINS4_8MMA_AtomIJNS4_4SM904GMMA31MMA_64x128x32_F32E5M2E5M2_SS_TNILNSO_7ScaleInE1ELSQ_1EEEEEENS4_6LayoutINS5_IJSB_SB_SB_EEENS5_IJNSA_ILi0EEESV_SV_EEEEENS5_IJNS4_10UnderscoreESY_SY_EEEEENS4_23SM90_TMA_LOAD_MULTICASTENS4_14ComposedLayoutINS4_7SwizzleILi2ELi4ELi3EEENS4_18smem_ptr_flag_bitsILi8EEENST_INS5_IJNSA_ILi8EEESG_EEENS5_IJSG_SB_EEEEEEEvNS4_8identityENS4_13SM90_TMA_LOADES1B_vS1C_EENS_8epilogue10collective6detail29Sm90TmaWarpSpecializedAdapterINS1G_15DefaultEpilogueISJ_SK_SK_NS1F_6thread17LinearCombinationISJ_Li1EffLNS1K_9ScaleType4KindE0ELNS_15FloatRoundStyleE2ESJ_EENS1_15EpilogueDefaultEEEEEvvEEEEvNT_6ParamsE,"a",@progbits
	.sectionflags	@""
	.align	4
.nv.constant0._ZN7cutlass13device_kernelINS_4gemm6kernel13GemmUniversalIN4cute5tupleIJiiiiEEENS1_10collective13CollectiveMmaINS1_37MainloopSm90TmaGmmaWarpSpecializedFP8ILi4ENS5_IJNS4_1CILi1EEENSA_ILi2EEESB_EEENS1_32KernelTmaWarpSpecializedPingpongEEENS5_IJNSA_ILi64EEENSA_ILi128EEESG_EEENS_12float_e5m2_tENS5_IJlSB_lEEESJ_SK_NS4_8TiledMMAINS4_8MMA_AtomIJNS4_4SM904GMMA31MMA_64x128x32_F32E5M2E5M2_SS_TNILNSO_7ScaleInE1ELSQ_1EEEEEENS4_6LayoutINS5_IJSB_SB_SB_EEENS5_IJNSA_ILi0EEESV_SV_EEEEENS5_IJNS4_10UnderscoreESY_SY_EEEEENS4_23SM90_TMA_LOAD_MULTICASTENS4_14ComposedLayoutINS4_7SwizzleILi2ELi4ELi3EEENS4_18smem_ptr_flag_bitsILi8EEENST_INS5_IJNSA_ILi8EEESG_EEENS5_IJSG_SB_EEEEEEEvNS4_8identityENS4_13SM90_TMA_LOADES1B_vS1C_EENS_8epilogue10collective6detail29Sm90TmaWarpSpecializedAdapterINS1G_15DefaultEpilogueISJ_SK_SK_NS1F_6thread17LinearCombinationISJ_Li1EffLNS1K_9ScaleType4KindE0ELNS_15FloatRoundStyleE2ESJ_EENS1_15EpilogueDefaultEEEEEvvEEEEvNT_6ParamsE:
	.zero		1664


//--------------------- SYMBOLS --------------------------

	.type		.nv.reservedSmem.offset0,@object
	.size		.nv.reservedSmem.offset0,0x4
